//
// Generated by NVIDIA NVVM Compiler
//
// Compiler Build ID: CL-36424714
// Cuda compilation tools, release 13.0, V13.0.88
// Based on NVVM 20.0.0
//

.version 9.0
.target sm_100
.address_size 64

	// .globl	_Z13render_kernelPK6SpheremP3Vecmmi
.global .align 4 .b8 precalc_xorwow_matrix[102400];
.global .align 4 .b8 precalc_xorwow_offset_matrix[102400];
.global .align 4 .b8 mrg32k3aM1[2304];
.global .align 4 .b8 mrg32k3aM2[2304];
.global .align 4 .b8 mrg32k3aM1SubSeq[2016];
.global .align 4 .b8 mrg32k3aM2SubSeq[2016];
.global .align 4 .b8 mrg32k3aM1Seq[2304];
.global .align 4 .b8 mrg32k3aM2Seq[2304];
.const .align 8 .b8 __cr_lgamma_table[72];
.global .align 4 .b8 __cudart_i2opi_f[24] = {65, 144, 67, 60, 153, 149, 98, 219, 192, 221, 52, 245, 209, 87, 39, 252, 41, 21, 68, 78, 110, 131, 249, 162};

.visible .entry _Z13render_kernelPK6SpheremP3Vecmmi(
	.param .u64 .ptr .align 1 _Z13render_kernelPK6SpheremP3Vecmmi_param_0,
	.param .u64 _Z13render_kernelPK6SpheremP3Vecmmi_param_1,
	.param .u64 .ptr .align 1 _Z13render_kernelPK6SpheremP3Vecmmi_param_2,
	.param .u64 _Z13render_kernelPK6SpheremP3Vecmmi_param_3,
	.param .u64 _Z13render_kernelPK6SpheremP3Vecmmi_param_4,
	.param .u32 _Z13render_kernelPK6SpheremP3Vecmmi_param_5
)
{
	.local .align 4 .b8 	__local_depot0[28];
	.reg .b64 	%SP;
	.reg .b64 	%SPL;
	.reg .pred 	%p<233>;
	.reg .b32 	%r<520>;
	.reg .b32 	%f<1213>;
	.reg .b64 	%rd<137>;
	.reg .b64 	%fd<45>;

	mov.u64 	%SPL, __local_depot0;
	ld.param.u64 	%rd34, [_Z13render_kernelPK6SpheremP3Vecmmi_param_1];
	ld.param.u64 	%rd35, [_Z13render_kernelPK6SpheremP3Vecmmi_param_2];
	ld.param.u64 	%rd36, [_Z13render_kernelPK6SpheremP3Vecmmi_param_3];
	ld.param.u64 	%rd38, [_Z13render_kernelPK6SpheremP3Vecmmi_param_4];
	add.u64 	%rd1, %SPL, 0;
	add.u64 	%rd2, %SPL, 0;
	add.u64 	%rd3, %SPL, 0;
	add.u64 	%rd4, %SPL, 0;
	mov.u32 	%r185, %tid.x;
	mov.u32 	%r186, %ctaid.x;
	mov.u32 	%r187, %ntid.x;
	mad.lo.s32 	%r188, %r186, %r187, %r185;
	cvt.u64.u32 	%rd5, %r188;
	mov.u32 	%r189, %tid.y;
	mov.u32 	%r190, %ctaid.y;
	mov.u32 	%r191, %ntid.y;
	mad.lo.s32 	%r192, %r190, %r191, %r189;
	cvt.u64.u32 	%rd6, %r192;
	mov.u32 	%r194, %nctaid.x;
	mul.wide.u32 	%rd43, %r194, %r187;
	mul.lo.s64 	%rd7, %rd43, %rd6;
	setp.le.u64 	%p3, %rd36, %rd5;
	setp.le.u64 	%p4, %rd38, %rd6;
	or.pred  	%p5, %p3, %p4;
	@%p5 bra 	$L__BB0_151;
	ld.param.u32 	%r424, [_Z13render_kernelPK6SpheremP3Vecmmi_param_5];
	ld.param.u64 	%rd128, [_Z13render_kernelPK6SpheremP3Vecmmi_param_3];
	add.s64 	%rd44, %rd7, %rd5;
	cvta.to.global.u64 	%rd45, %rd35;
	cvt.u32.u64 	%r195, %rd44;
	xor.b32  	%r196, %r195, -1429050551;
	mul.lo.s32 	%r1, %r196, 1099087573;
	{ .reg .b32 tmp; mov.b64 {tmp, %r197}, %rd44; }
	xor.b32  	%r2, %r197, -136515619;
	cvt.rn.f32.u64 	%f303, %rd128;
	mul.f32 	%f304, %f303, 0f3F0374BC;
	cvt.rn.f32.u64 	%f305, %rd38;
	div.rn.f32 	%f1, %f304, %f305;
	fma.rn.f32 	%f306, %f1, 0f3F7FC494, 0f00000000;
	mul.f32 	%f307, %f1, 0fBD2E6169;
	fma.rn.f32 	%f308, %f306, %f306, 0f00000000;
	fma.rn.f32 	%f309, %f307, %f307, %f308;
	sqrt.rn.f32 	%f310, %f309;
	rcp.rn.f32 	%f311, %f310;
	mul.f32 	%f2, %f311, 0f00000000;
	mul.f32 	%f3, %f306, %f311;
	mul.f32 	%f4, %f307, %f311;
	not.b64 	%rd46, %rd6;
	add.s64 	%rd47, %rd38, %rd46;
	mad.lo.s64 	%rd48, %rd47, %rd128, %rd5;
	setp.ne.s32 	%p6, %r424, 0;
	cvt.u32.u64 	%r3, %rd34;
	mad.lo.s64 	%rd8, %rd48, 12, %rd45;
	ld.global.f32 	%f1131, [%rd8];
	ld.global.f32 	%f1130, [%rd8+4];
	ld.global.f32 	%f1129, [%rd8+8];
	@%p6 bra 	$L__BB0_3;
	add.f32 	%f1114, %f1131, 0f00000000;
	add.f32 	%f1115, %f1130, 0f00000000;
	add.f32 	%f1116, %f1129, 0f00000000;
	add.f32 	%f1117, %f1114, 0f00000000;
	add.f32 	%f1118, %f1115, 0f00000000;
	add.f32 	%f1119, %f1116, 0f00000000;
	add.f32 	%f1120, %f1117, 0f00000000;
	add.f32 	%f1121, %f1118, 0f00000000;
	add.f32 	%f1122, %f1119, 0f00000000;
	add.f32 	%f1123, %f1120, 0f00000000;
	add.f32 	%f1124, %f1121, 0f00000000;
	add.f32 	%f1125, %f1122, 0f00000000;
	st.global.f32 	[%rd8], %f1123;
	st.global.f32 	[%rd8+4], %f1124;
	st.global.f32 	[%rd8+8], %f1125;
	bra.uni 	$L__BB0_151;
$L__BB0_3:
	ld.param.u32 	%r425, [_Z13render_kernelPK6SpheremP3Vecmmi_param_5];
	mul.lo.s32 	%r198, %r2, -1703105765;
	cvt.rn.f32.s32 	%f312, %r425;
	rcp.rn.f32 	%f8, %f312;
	add.s32 	%r445, %r1, 5783321;
	xor.b32  	%r515, %r198, 88675123;
	add.s32 	%r516, %r198, 521288629;
	xor.b32  	%r517, %r1, 362436069;
	add.s32 	%r518, %r1, 123456789;
	mul.f32 	%f9, %f4, 0f3F0374BC;
	mul.f32 	%f10, %f3, 0f3F0374BC;
	mul.f32 	%f11, %f2, 0f3F0374BC;
	add.s32 	%r199, %r1, %r198;
	add.s32 	%r450, %r199, 6615241;
	mov.f64 	%fd43, 0d3FE0000000000000;
	mov.pred 	%p231, -1;
$L__BB0_4:
	mov.pred 	%p1, %p231;
	mov.f64 	%fd44, 0d3FE0000000000000;
	mov.pred 	%p232, -1;
$L__BB0_5:
	mov.pred 	%p2, %p232;
	mov.f32 	%f1132, 0f00000000;
	mov.b64 	%rd130, 0;
	mov.f32 	%f1133, %f1132;
	mov.f32 	%f1134, %f1132;
$L__BB0_6:
	mov.u32 	%r447, %r445;
	shr.u32 	%r200, %r518, 2;
	xor.b32  	%r201, %r200, %r518;
	shl.b32 	%r202, %r447, 4;
	shl.b32 	%r203, %r201, 1;
	xor.b32  	%r204, %r202, %r203;
	xor.b32  	%r205, %r204, %r447;
	xor.b32  	%r446, %r205, %r201;
	add.s32 	%r206, %r450, %r446;
	add.s32 	%r207, %r206, 362437;
	cvt.rn.f32.u32 	%f314, %r207;
	fma.rn.f32 	%f315, %f314, 0f2F800000, 0f2F000000;
	add.f32 	%f21, %f315, %f315;
	shr.u32 	%r208, %r517, 2;
	xor.b32  	%r209, %r208, %r517;
	shl.b32 	%r210, %r446, 4;
	shl.b32 	%r211, %r209, 1;
	xor.b32  	%r212, %r211, %r210;
	xor.b32  	%r213, %r212, %r209;
	xor.b32  	%r445, %r213, %r446;
	add.s32 	%r450, %r450, 724874;
	add.s32 	%r214, %r445, %r450;
	cvt.rn.f32.u32 	%f316, %r214;
	fma.rn.f32 	%f317, %f316, 0f2F800000, 0f2F000000;
	add.f32 	%f22, %f317, %f317;
	setp.geu.f32 	%p9, %f21, 0f3F800000;
	@%p9 bra 	$L__BB0_8;
	sqrt.rn.f32 	%f322, %f21;
	add.f32 	%f1135, %f322, 0fBF800000;
	bra.uni 	$L__BB0_9;
$L__BB0_8:
	mov.f32 	%f318, 0f40000000;
	sub.f32 	%f319, %f318, %f21;
	sqrt.rn.f32 	%f320, %f319;
	mov.f32 	%f321, 0f3F800000;
	sub.f32 	%f1135, %f321, %f320;
$L__BB0_9:
	setp.geu.f32 	%p10, %f22, 0f3F800000;
	@%p10 bra 	$L__BB0_11;
	sqrt.rn.f32 	%f327, %f22;
	add.f32 	%f1136, %f327, 0fBF800000;
	bra.uni 	$L__BB0_12;
$L__BB0_11:
	mov.f32 	%f323, 0f40000000;
	sub.f32 	%f324, %f323, %f22;
	sqrt.rn.f32 	%f325, %f324;
	mov.f32 	%f326, 0f3F800000;
	sub.f32 	%f1136, %f326, %f325;
$L__BB0_12:
	ld.param.u64 	%rd129, [_Z13render_kernelPK6SpheremP3Vecmmi_param_3];
	cvt.f64.f32 	%fd5, %f1135;
	add.f64 	%fd6, %fd44, %fd5;
	mov.u32 	%r216, %ctaid.x;
	mov.u32 	%r217, %ntid.x;
	mov.u32 	%r218, %tid.x;
	mad.lo.s32 	%r219, %r216, %r217, %r218;
	cvt.rn.f64.u32 	%fd7, %r219;
	fma.rn.f64 	%fd8, %fd6, 0d3FE0000000000000, %fd7;
	cvt.rn.f64.u64 	%fd9, %rd129;
	div.rn.f64 	%fd10, %fd8, %fd9;
	add.f64 	%fd11, %fd10, 0dBFE0000000000000;
	cvt.rn.f32.f64 	%f330, %fd11;
	cvt.f64.f32 	%fd12, %f1136;
	add.f64 	%fd13, %fd43, %fd12;
	mov.u32 	%r220, %ctaid.y;
	mov.u32 	%r221, %ntid.y;
	mov.u32 	%r222, %tid.y;
	mad.lo.s32 	%r223, %r220, %r221, %r222;
	cvt.rn.f64.u32 	%fd14, %r223;
	fma.rn.f64 	%fd15, %fd13, 0d3FE0000000000000, %fd14;
	cvt.rn.f64.u64 	%fd16, %rd38;
	div.rn.f64 	%fd17, %fd15, %fd16;
	add.f64 	%fd18, %fd17, 0dBFE0000000000000;
	cvt.rn.f32.f64 	%f331, %fd18;
	mul.f32 	%f332, %f11, %f331;
	mul.f32 	%f333, %f10, %f331;
	mul.f32 	%f334, %f9, %f331;
	fma.rn.f32 	%f335, %f1, %f330, %f332;
	fma.rn.f32 	%f336, %f330, 0f00000000, %f333;
	fma.rn.f32 	%f337, %f330, 0f00000000, %f334;
	add.f32 	%f338, %f335, 0f00000000;
	add.f32 	%f339, %f336, 0fBD2E6169;
	add.f32 	%f340, %f337, 0fBF7FC494;
	fma.rn.f32 	%f29, %f338, 0f430C0000, 0f42480000;
	fma.rn.f32 	%f30, %f339, 0f430C0000, 0f42500000;
	fma.rn.f32 	%f31, %f340, 0f430C0000, 0f438E8000;
	mul.f32 	%f341, %f339, %f339;
	fma.rn.f32 	%f342, %f338, %f338, %f341;
	fma.rn.f32 	%f343, %f340, %f340, %f342;
	sqrt.rn.f32 	%f344, %f343;
	rcp.rn.f32 	%f345, %f344;
	mul.f32 	%f32, %f345, %f338;
	mul.f32 	%f33, %f345, %f339;
	mul.f32 	%f34, %f345, %f340;
	mov.b32 	%r451, 0;
	mov.f32 	%f1147, 0f00000000;
	mov.f32 	%f1137, 0f3F800000;
	mov.u32 	%r448, %r515;
	mov.u32 	%r449, %r516;
	mov.f32 	%f1138, %f1137;
	mov.f32 	%f1139, %f1137;
	mov.f32 	%f1140, %f29;
	mov.f32 	%f1141, %f30;
	mov.f32 	%f1142, %f31;
	mov.f32 	%f1143, %f32;
	mov.f32 	%f1144, %f33;
	mov.f32 	%f1145, %f34;
	mov.f32 	%f1146, %f1137;
	mov.f32 	%f1148, %f1147;
	mov.f32 	%f1149, %f1147;
	mov.f32 	%f1150, %f1137;
$L__BB0_13:
	mov.u32 	%r518, %r445;
	mov.f32 	%f346, 0f42480000;
	sub.f32 	%f347, %f346, %f1140;
	sub.f32 	%f348, %f346, %f1141;
	mov.f32 	%f349, 0f42A00000;
	sub.f32 	%f350, %f349, %f1142;
	mul.f32 	%f351, %f348, %f1144;
	fma.rn.f32 	%f352, %f347, %f1143, %f351;
	fma.rn.f32 	%f49, %f350, %f1145, %f352;
	mul.f32 	%f353, %f49, %f49;
	mul.f32 	%f354, %f348, %f348;
	fma.rn.f32 	%f355, %f347, %f347, %f354;
	fma.rn.f32 	%f356, %f350, %f350, %f355;
	sub.f32 	%f357, %f353, %f356;
	add.f32 	%f50, %f357, 0f47AFC800;
	setp.lt.f32 	%p11, %f50, 0f00000000;
	@%p11 bra 	$L__BB0_90;
	sqrt.rn.f32 	%f358, %f50;
	sub.f32 	%f359, %f49, %f358;
	setp.le.f32 	%p12, %f359, 0f00000000;
	selp.f32 	%f51, 0f00000000, %f359, %p12;
	add.f32 	%f52, %f49, %f358;
	setp.gt.f32 	%p13, %f359, 0f38D1B717;
	setp.gt.f32 	%p14, %f52, 0f38D1B717;
	selp.f32 	%f360, %f52, 0f00000000, %p14;
	selp.f32 	%f361, %f359, %f360, %p13;
	setp.leu.f32 	%p15, %f361, 0f00000000;
	@%p15 bra 	$L__BB0_90;
	shr.u32 	%r224, %r449, 2;
	xor.b32  	%r225, %r224, %r449;
	shl.b32 	%r226, %r518, 4;
	shl.b32 	%r227, %r225, 1;
	xor.b32  	%r228, %r226, %r227;
	xor.b32  	%r229, %r228, %r518;
	xor.b32  	%r517, %r229, %r225;
	add.s32 	%r230, %r450, %r517;
	add.s32 	%r231, %r230, 362437;
	cvt.rn.f32.u32 	%f362, %r231;
	fma.rn.f32 	%f363, %f362, 0f2F800000, 0f2F000000;
	sub.f32 	%f364, %f52, %f51;
	mul.f32 	%f365, %f364, 0fBC1374BC;
	fma.rn.f32 	%f366, %f365, 0f3BBB989D, 0f3F000000;
	cvt.sat.f32.f32 	%f367, %f366;
	mov.f32 	%f368, 0f4B400001;
	mov.f32 	%f369, 0f437C0000;
	fma.rm.f32 	%f370, %f367, %f369, %f368;
	add.f32 	%f371, %f370, 0fCB40007F;
	neg.f32 	%f372, %f371;
	fma.rn.f32 	%f373, %f365, 0f3FB8AA3B, %f372;
	fma.rn.f32 	%f374, %f365, 0f32A57060, %f373;
	mov.b32 	%r232, %f370;
	shl.b32 	%r233, %r232, 23;
	mov.b32 	%f375, %r233;
	ex2.approx.ftz.f32 	%f376, %f374;
	mul.f32 	%f377, %f376, %f375;
	mov.f32 	%f378, 0f3F800000;
	sub.f32 	%f53, %f378, %f377;
	mul.f32 	%f379, %f363, %f53;
	sub.f32 	%f380, %f378, %f379;
	setp.lt.f32 	%p16, %f380, 0f00800000;
	mul.f32 	%f381, %f380, 0f4B000000;
	selp.f32 	%f382, %f381, %f380, %p16;
	selp.f32 	%f383, 0fC1B80000, 0f00000000, %p16;
	mov.b32 	%r234, %f382;
	add.s32 	%r235, %r234, -1059760811;
	and.b32  	%r236, %r235, -8388608;
	sub.s32 	%r237, %r234, %r236;
	mov.b32 	%f384, %r237;
	cvt.rn.f32.s32 	%f385, %r236;
	fma.rn.f32 	%f386, %f385, 0f34000000, %f383;
	add.f32 	%f387, %f384, 0fBF800000;
	fma.rn.f32 	%f388, %f387, 0fBE055027, 0f3E1039F6;
	fma.rn.f32 	%f389, %f388, %f387, 0fBDF8CDCC;
	fma.rn.f32 	%f390, %f389, %f387, 0f3E0F2955;
	fma.rn.f32 	%f391, %f390, %f387, 0fBE2AD8B9;
	fma.rn.f32 	%f392, %f391, %f387, 0f3E4CED0B;
	fma.rn.f32 	%f393, %f392, %f387, 0fBE7FFF22;
	fma.rn.f32 	%f394, %f393, %f387, 0f3EAAAA78;
	fma.rn.f32 	%f395, %f394, %f387, 0fBF000000;
	mul.f32 	%f396, %f387, %f395;
	fma.rn.f32 	%f397, %f396, %f387, %f387;
	fma.rn.f32 	%f398, %f386, 0f3F317218, %f397;
	setp.gt.u32 	%p17, %r234, 2139095039;
	fma.rn.f32 	%f399, %f382, 0f7F800000, 0f7F800000;
	selp.f32 	%f400, %f399, %f398, %p17;
	setp.eq.f32 	%p18, %f382, 0f00000000;
	div.rn.f32 	%f401, %f400, 0fBC1374BC;
	selp.f32 	%f54, 0f7F800000, %f401, %p18;
	fma.rn.f32 	%f402, %f1143, %f51, %f1140;
	fma.rn.f32 	%f403, %f1144, %f51, %f1141;
	fma.rn.f32 	%f404, %f1145, %f51, %f1142;
	fma.rn.f32 	%f55, %f1143, %f54, %f402;
	fma.rn.f32 	%f56, %f1144, %f54, %f403;
	fma.rn.f32 	%f57, %f1145, %f54, %f404;
	shr.u32 	%r238, %r448, 2;
	xor.b32  	%r239, %r238, %r448;
	shl.b32 	%r240, %r517, 4;
	shl.b32 	%r241, %r239, 1;
	xor.b32  	%r242, %r241, %r240;
	xor.b32  	%r243, %r242, %r239;
	xor.b32  	%r516, %r243, %r517;
	add.s32 	%r244, %r450, %r516;
	add.s32 	%r245, %r244, 724874;
	cvt.rn.f32.u32 	%f405, %r245;
	fma.rn.f32 	%f406, %f405, 0f2F800000, 0f2F000000;
	shr.u32 	%r246, %r447, 2;
	xor.b32  	%r247, %r246, %r447;
	shl.b32 	%r248, %r516, 4;
	shl.b32 	%r249, %r247, 1;
	xor.b32  	%r250, %r249, %r248;
	xor.b32  	%r251, %r250, %r247;
	xor.b32  	%r515, %r251, %r516;
	add.s32 	%r252, %r450, %r515;
	add.s32 	%r253, %r252, 1087311;
	cvt.rn.f32.u32 	%f407, %r253;
	fma.rn.f32 	%f408, %f407, 0f2F800000, 0f2F000000;
	add.f32 	%f409, %f406, %f406;
	sub.f32 	%f410, %f378, %f409;
	cvt.f64.f32 	%fd19, %f410;
	cvt.f64.f32 	%fd20, %f406;
	add.f64 	%fd21, %fd20, 0dBFF0000000000000;
	mul.f64 	%fd22, %fd21, 0dBFD0000000000000;
	fma.rn.f64 	%fd23, %fd22, %fd20, %fd19;
	mul.f32 	%f411, %f410, 0f3E800000;
	cvt.f64.f32 	%fd24, %f411;
	add.f64 	%fd25, %fd23, %fd24;
	sub.f32 	%f412, %f378, %f406;
	fma.rn.f32 	%f413, %f406, %f406, %f412;
	cvt.f64.f32 	%fd26, %f413;
	sub.f64 	%fd27, %fd25, %fd26;
	fma.rn.f32 	%f414, %f410, 0fBF000000, 0f3F800000;
	mul.f32 	%f415, %f414, %f414;
	cvt.f64.f32 	%fd28, %f415;
	div.rn.f64 	%fd29, %fd27, %fd28;
	cvt.rn.f32.f64 	%f58, %fd29;
	mul.f32 	%f416, %f58, %f58;
	sub.f32 	%f417, %f378, %f416;
	sqrt.rn.f32 	%f59, %f417;
	mul.f32 	%f60, %f408, 0f40C90FDB;
	mul.f32 	%f418, %f60, 0f3F22F983;
	cvt.rni.s32.f32 	%r459, %f418;
	cvt.rn.f32.s32 	%f419, %r459;
	fma.rn.f32 	%f420, %f419, 0fBFC90FDA, %f60;
	fma.rn.f32 	%f421, %f419, 0fB3A22168, %f420;
	fma.rn.f32 	%f1152, %f419, 0fA7C234C5, %f421;
	abs.f32 	%f62, %f60;
	setp.ltu.f32 	%p19, %f62, 0f47CE4780;
	mov.u32 	%r455, %r459;
	mov.f32 	%f1151, %f1152;
	@%p19 bra 	$L__BB0_23;
	setp.neu.f32 	%p20, %f62, 0f7F800000;
	@%p20 bra 	$L__BB0_18;
	mov.f32 	%f424, 0f00000000;
	mul.rn.f32 	%f1151, %f60, %f424;
	mov.b32 	%r455, 0;
	bra.uni 	$L__BB0_23;
$L__BB0_18:
	mov.b64 	%rd133, 0;
	mov.b32 	%r452, 0;
	mov.u64 	%rd131, __cudart_i2opi_f;
	mov.u64 	%rd132, %rd4;
$L__BB0_19:
	.pragma "nounroll";
	ld.global.nc.u32 	%r255, [%rd131];
	mov.b32 	%r256, %f60;
	shl.b32 	%r257, %r256, 8;
	or.b32  	%r258, %r257, -2147483648;
	mad.wide.u32 	%rd52, %r255, %r258, %rd133;
	shr.u64 	%rd133, %rd52, 32;
	st.local.u32 	[%rd132], %rd52;
	add.s32 	%r452, %r452, 1;
	add.s64 	%rd132, %rd132, 4;
	add.s64 	%rd131, %rd131, 4;
	setp.ne.s32 	%p21, %r452, 6;
	@%p21 bra 	$L__BB0_19;
	mov.b32 	%r259, %f60;
	shr.u32 	%r260, %r259, 23;
	st.local.u32 	[%rd4+24], %rd133;
	and.b32  	%r261, %r260, 31;
	and.b32  	%r262, %r260, 224;
	add.s32 	%r263, %r262, -128;
	shr.u32 	%r264, %r263, 5;
	mul.wide.u32 	%rd53, %r264, 4;
	sub.s64 	%rd54, %rd4, %rd53;
	ld.local.u32 	%r453, [%rd54+24];
	ld.local.u32 	%r454, [%rd54+20];
	setp.eq.s32 	%p22, %r261, 0;
	@%p22 bra 	$L__BB0_22;
	mov.b32 	%r265, %f60;
	shr.u32 	%r266, %r265, 23;
	and.b32  	%r267, %r266, 31;
	shf.l.wrap.b32 	%r453, %r454, %r453, %r267;
	and.b32  	%r268, %r266, 224;
	add.s32 	%r269, %r268, -128;
	shr.u32 	%r270, %r269, 5;
	mul.wide.u32 	%rd55, %r270, 4;
	sub.s64 	%rd56, %rd4, %rd55;
	ld.local.u32 	%r271, [%rd56+16];
	shf.l.wrap.b32 	%r454, %r271, %r454, %r267;
$L__BB0_22:
	shr.u32 	%r272, %r453, 30;
	shf.l.wrap.b32 	%r273, %r454, %r453, 2;
	shl.b32 	%r274, %r454, 2;
	shr.u32 	%r275, %r273, 31;
	add.s32 	%r455, %r275, %r272;
	shr.s32 	%r276, %r273, 31;
	xor.b32  	%r277, %r276, %r273;
	xor.b32  	%r278, %r276, %r274;
	cvt.u64.u32 	%rd57, %r277;
	shl.b64 	%rd58, %rd57, 32;
	cvt.u64.u32 	%rd59, %r278;
	or.b64  	%rd60, %rd58, %rd59;
	cvt.rn.f64.s64 	%fd30, %rd60;
	mul.f64 	%fd31, %fd30, 0d3BF921FB54442D19;
	cvt.rn.f32.f64 	%f422, %fd31;
	neg.f32 	%f423, %f422;
	setp.lt.s32 	%p23, %r273, 0;
	selp.f32 	%f1151, %f423, %f422, %p23;
$L__BB0_23:
	abs.f32 	%f66, %f60;
	setp.ltu.f32 	%p24, %f66, 0f47CE4780;
	add.s32 	%r280, %r455, 1;
	mul.rn.f32 	%f425, %f1151, %f1151;
	and.b32  	%r281, %r455, 1;
	setp.eq.b32 	%p25, %r281, 1;
	selp.f32 	%f426, %f1151, 0f3F800000, %p25;
	fma.rn.f32 	%f427, %f425, %f426, 0f00000000;
	fma.rn.f32 	%f428, %f425, 0f37CBAC00, 0fBAB607ED;
	selp.f32 	%f429, 0fB94D4153, %f428, %p25;
	selp.f32 	%f430, 0f3C0885E4, 0f3D2AAABB, %p25;
	fma.rn.f32 	%f431, %f429, %f425, %f430;
	selp.f32 	%f432, 0fBE2AAAA8, 0fBEFFFFFF, %p25;
	fma.rn.f32 	%f433, %f431, %f425, %f432;
	fma.rn.f32 	%f434, %f433, %f427, %f426;
	and.b32  	%r282, %r280, 2;
	setp.eq.s32 	%p26, %r282, 0;
	mov.f32 	%f435, 0f00000000;
	sub.f32 	%f436, %f435, %f434;
	selp.f32 	%f67, %f434, %f436, %p26;
	@%p24 bra 	$L__BB0_31;
	setp.neu.f32 	%p27, %f66, 0f7F800000;
	@%p27 bra 	$L__BB0_26;
	mov.f32 	%f439, 0f00000000;
	mul.rn.f32 	%f1152, %f60, %f439;
	mov.b32 	%r459, 0;
	bra.uni 	$L__BB0_31;
$L__BB0_26:
	mov.b32 	%r52, %f60;
	mov.b64 	%rd134, 0;
	mov.b32 	%r456, 0;
$L__BB0_27:
	.pragma "nounroll";
	mul.wide.u32 	%rd62, %r456, 4;
	mov.u64 	%rd63, __cudart_i2opi_f;
	add.s64 	%rd64, %rd63, %rd62;
	ld.global.nc.u32 	%r284, [%rd64];
	shl.b32 	%r285, %r52, 8;
	or.b32  	%r286, %r285, -2147483648;
	mad.wide.u32 	%rd65, %r284, %r286, %rd134;
	shr.u64 	%rd134, %rd65, 32;
	add.s64 	%rd66, %rd3, %rd62;
	st.local.u32 	[%rd66], %rd65;
	add.s32 	%r456, %r456, 1;
	setp.ne.s32 	%p28, %r456, 6;
	@%p28 bra 	$L__BB0_27;
	shr.u32 	%r287, %r52, 23;
	st.local.u32 	[%rd3+24], %rd134;
	and.b32  	%r55, %r287, 31;
	and.b32  	%r288, %r287, 224;
	add.s32 	%r289, %r288, -128;
	shr.u32 	%r290, %r289, 5;
	mul.wide.u32 	%rd67, %r290, 4;
	sub.s64 	%rd18, %rd3, %rd67;
	ld.local.u32 	%r457, [%rd18+24];
	ld.local.u32 	%r458, [%rd18+20];
	setp.eq.s32 	%p29, %r55, 0;
	@%p29 bra 	$L__BB0_30;
	shf.l.wrap.b32 	%r457, %r458, %r457, %r55;
	ld.local.u32 	%r291, [%rd18+16];
	shf.l.wrap.b32 	%r458, %r291, %r458, %r55;
$L__BB0_30:
	shr.u32 	%r292, %r457, 30;
	shf.l.wrap.b32 	%r293, %r458, %r457, 2;
	shl.b32 	%r294, %r458, 2;
	shr.u32 	%r295, %r293, 31;
	add.s32 	%r459, %r295, %r292;
	shr.s32 	%r296, %r293, 31;
	xor.b32  	%r297, %r296, %r293;
	xor.b32  	%r298, %r296, %r294;
	cvt.u64.u32 	%rd68, %r297;
	shl.b64 	%rd69, %rd68, 32;
	cvt.u64.u32 	%rd70, %r298;
	or.b64  	%rd71, %rd69, %rd70;
	cvt.rn.f64.s64 	%fd32, %rd71;
	mul.f64 	%fd33, %fd32, 0d3BF921FB54442D19;
	cvt.rn.f32.f64 	%f437, %fd33;
	neg.f32 	%f438, %f437;
	setp.lt.s32 	%p30, %r293, 0;
	selp.f32 	%f1152, %f438, %f437, %p30;
$L__BB0_31:
	mul.rn.f32 	%f440, %f1152, %f1152;
	and.b32  	%r300, %r459, 1;
	setp.eq.b32 	%p31, %r300, 1;
	selp.f32 	%f441, 0f3F800000, %f1152, %p31;
	fma.rn.f32 	%f442, %f440, %f441, 0f00000000;
	fma.rn.f32 	%f443, %f440, 0f37CBAC00, 0fBAB607ED;
	selp.f32 	%f444, %f443, 0fB94D4153, %p31;
	selp.f32 	%f445, 0f3D2AAABB, 0f3C0885E4, %p31;
	fma.rn.f32 	%f446, %f444, %f440, %f445;
	selp.f32 	%f447, 0fBEFFFFFF, 0fBE2AAAA8, %p31;
	fma.rn.f32 	%f448, %f446, %f440, %f447;
	fma.rn.f32 	%f449, %f448, %f442, %f441;
	and.b32  	%r301, %r459, 2;
	setp.eq.s32 	%p32, %r301, 0;
	mov.f32 	%f450, 0f00000000;
	sub.f32 	%f451, %f450, %f449;
	selp.f32 	%f452, %f449, %f451, %p32;
	mul.f32 	%f71, %f59, %f452;
	abs.f32 	%f453, %f1143;
	abs.f32 	%f454, %f1144;
	setp.gtu.f32 	%p33, %f453, %f454;
	@%p33 bra 	$L__BB0_35;
	abs.f32 	%f455, %f1145;
	abs.f32 	%f456, %f1143;
	setp.gtu.f32 	%p34, %f456, %f455;
	@%p34 bra 	$L__BB0_34;
	neg.f32 	%f1154, %f1145;
	mov.f32 	%f1153, 0f00000000;
	mov.f32 	%f1155, %f1144;
	bra.uni 	$L__BB0_38;
$L__BB0_34:
	neg.f32 	%f1153, %f1144;
	mov.f32 	%f1155, 0f00000000;
	mov.f32 	%f1154, %f1143;
	bra.uni 	$L__BB0_38;
$L__BB0_35:
	abs.f32 	%f459, %f1145;
	abs.f32 	%f460, %f1144;
	setp.gtu.f32 	%p35, %f460, %f459;
	@%p35 bra 	$L__BB0_37;
	neg.f32 	%f1153, %f1145;
	mov.f32 	%f1154, 0f00000000;
	mov.f32 	%f1155, %f1143;
	bra.uni 	$L__BB0_38;
$L__BB0_37:
	neg.f32 	%f1153, %f1144;
	mov.f32 	%f1155, 0f00000000;
	mov.f32 	%f1154, %f1143;
$L__BB0_38:
	mul.f32 	%f463, %f59, %f67;
	mul.f32 	%f464, %f1154, %f1154;
	fma.rn.f32 	%f465, %f1153, %f1153, %f464;
	fma.rn.f32 	%f466, %f1155, %f1155, %f465;
	sqrt.rn.f32 	%f467, %f466;
	rcp.rn.f32 	%f468, %f467;
	mul.f32 	%f469, %f1153, %f468;
	mul.f32 	%f470, %f1154, %f468;
	mul.f32 	%f471, %f1155, %f468;
	mul.f32 	%f472, %f1144, %f471;
	mul.f32 	%f473, %f1145, %f470;
	sub.f32 	%f474, %f472, %f473;
	mul.f32 	%f475, %f1145, %f469;
	mul.f32 	%f476, %f1143, %f471;
	sub.f32 	%f477, %f475, %f476;
	mul.f32 	%f478, %f1143, %f470;
	mul.f32 	%f479, %f1144, %f469;
	sub.f32 	%f480, %f478, %f479;
	mul.f32 	%f481, %f1144, %f480;
	mul.f32 	%f482, %f1145, %f477;
	sub.f32 	%f483, %f481, %f482;
	mul.f32 	%f484, %f1145, %f474;
	mul.f32 	%f485, %f1143, %f480;
	sub.f32 	%f486, %f484, %f485;
	mul.f32 	%f487, %f1143, %f477;
	mul.f32 	%f488, %f1144, %f474;
	sub.f32 	%f489, %f487, %f488;
	mul.f32 	%f490, %f71, %f483;
	mul.f32 	%f491, %f71, %f486;
	mul.f32 	%f492, %f71, %f489;
	fma.rn.f32 	%f493, %f463, %f474, %f490;
	fma.rn.f32 	%f494, %f463, %f477, %f491;
	fma.rn.f32 	%f495, %f463, %f480, %f492;
	fma.rn.f32 	%f79, %f1143, %f58, %f493;
	fma.rn.f32 	%f80, %f1144, %f58, %f494;
	fma.rn.f32 	%f81, %f1145, %f58, %f495;
	mov.f32 	%f496, 0f3F800000;
	sub.f32 	%f497, %f496, %f53;
	rcp.rn.f32 	%f82, %f497;
	shr.u32 	%r302, %r446, 2;
	xor.b32  	%r303, %r302, %r446;
	shl.b32 	%r304, %r515, 4;
	shl.b32 	%r305, %r303, 1;
	xor.b32  	%r306, %r305, %r304;
	xor.b32  	%r307, %r306, %r303;
	xor.b32  	%r445, %r307, %r515;
	add.s32 	%r450, %r450, 1449748;
	add.s32 	%r308, %r445, %r450;
	cvt.rn.f32.u32 	%f498, %r308;
	fma.rn.f32 	%f499, %f498, 0f2F800000, 0f2F000000;
	setp.gtu.f32 	%p36, %f499, %f53;
	@%p36 bra 	$L__BB0_64;
	setp.eq.s32 	%p37, %r3, 0;
	add.f32 	%f83, %f51, %f54;
	mov.b32 	%r469, 0;
	mov.f32 	%f1168, %f83;
	@%p37 bra 	$L__BB0_62;
	setp.lt.u32 	%p38, %r3, 4;
	mov.b32 	%r469, 0;
	mov.u32 	%r464, %r3;
	mov.f32 	%f1168, %f83;
	@%p38 bra 	$L__BB0_51;
	mov.b32 	%r469, 0;
	mov.u32 	%r464, %r3;
	mov.f32 	%f1168, %f83;
	mov.u32 	%r462, %r469;
$L__BB0_42:
	.pragma "nounroll";
	ld.param.u64 	%rd120, [_Z13render_kernelPK6SpheremP3Vecmmi_param_0];
	cvta.to.global.u64 	%rd72, %rd120;
	mul.wide.s32 	%rd73, %r464, 44;
	add.s64 	%rd19, %rd72, %rd73;
	ld.global.f32 	%f502, [%rd19+-40];
	sub.f32 	%f503, %f502, %f1140;
	ld.global.f32 	%f504, [%rd19+-36];
	sub.f32 	%f505, %f504, %f1141;
	ld.global.f32 	%f506, [%rd19+-32];
	sub.f32 	%f507, %f506, %f1142;
	mul.f32 	%f508, %f1144, %f505;
	fma.rn.f32 	%f509, %f1143, %f503, %f508;
	fma.rn.f32 	%f85, %f1145, %f507, %f509;
	mul.f32 	%f510, %f85, %f85;
	mul.f32 	%f511, %f505, %f505;
	fma.rn.f32 	%f512, %f503, %f503, %f511;
	fma.rn.f32 	%f513, %f507, %f507, %f512;
	sub.f32 	%f514, %f510, %f513;
	ld.global.f32 	%f515, [%rd19+-44];
	fma.rn.f32 	%f86, %f515, %f515, %f514;
	setp.lt.f32 	%p39, %f86, 0f00000000;
	mov.f32 	%f1157, 0f00000000;
	@%p39 bra 	$L__BB0_44;
	sqrt.rn.f32 	%f516, %f86;
	sub.f32 	%f517, %f85, %f516;
	setp.gt.f32 	%p40, %f517, 0f38D1B717;
	add.f32 	%f518, %f85, %f516;
	setp.gt.f32 	%p41, %f518, 0f38D1B717;
	selp.f32 	%f519, %f518, 0f00000000, %p41;
	selp.f32 	%f1157, %f517, %f519, %p40;
$L__BB0_44:
	setp.neu.f32 	%p42, %f1157, 0f00000000;
	setp.lt.f32 	%p43, %f1157, %f1168;
	and.pred  	%p44, %p42, %p43;
	add.s32 	%r313, %r464, -1;
	selp.b32 	%r69, %r313, %r469, %p44;
	selp.f32 	%f89, %f1157, %f1168, %p44;
	ld.global.f32 	%f521, [%rd19+-84];
	sub.f32 	%f522, %f521, %f1140;
	ld.global.f32 	%f523, [%rd19+-80];
	sub.f32 	%f524, %f523, %f1141;
	ld.global.f32 	%f525, [%rd19+-76];
	sub.f32 	%f526, %f525, %f1142;
	mul.f32 	%f527, %f1144, %f524;
	fma.rn.f32 	%f528, %f1143, %f522, %f527;
	fma.rn.f32 	%f90, %f1145, %f526, %f528;
	mul.f32 	%f529, %f90, %f90;
	mul.f32 	%f530, %f524, %f524;
	fma.rn.f32 	%f531, %f522, %f522, %f530;
	fma.rn.f32 	%f532, %f526, %f526, %f531;
	sub.f32 	%f533, %f529, %f532;
	ld.global.f32 	%f534, [%rd19+-88];
	fma.rn.f32 	%f91, %f534, %f534, %f533;
	setp.lt.f32 	%p45, %f91, 0f00000000;
	mov.f32 	%f1158, 0f00000000;
	@%p45 bra 	$L__BB0_46;
	sqrt.rn.f32 	%f535, %f91;
	sub.f32 	%f536, %f90, %f535;
	setp.gt.f32 	%p46, %f536, 0f38D1B717;
	add.f32 	%f537, %f90, %f535;
	setp.gt.f32 	%p47, %f537, 0f38D1B717;
	selp.f32 	%f538, %f537, 0f00000000, %p47;
	selp.f32 	%f1158, %f536, %f538, %p46;
$L__BB0_46:
	setp.neu.f32 	%p48, %f1158, 0f00000000;
	setp.lt.f32 	%p49, %f1158, %f89;
	and.pred  	%p50, %p48, %p49;
	add.s32 	%r314, %r464, -2;
	selp.b32 	%r70, %r314, %r69, %p50;
	selp.f32 	%f94, %f1158, %f89, %p50;
	ld.global.f32 	%f540, [%rd19+-128];
	sub.f32 	%f541, %f540, %f1140;
	ld.global.f32 	%f542, [%rd19+-124];
	sub.f32 	%f543, %f542, %f1141;
	ld.global.f32 	%f544, [%rd19+-120];
	sub.f32 	%f545, %f544, %f1142;
	mul.f32 	%f546, %f1144, %f543;
	fma.rn.f32 	%f547, %f1143, %f541, %f546;
	fma.rn.f32 	%f95, %f1145, %f545, %f547;
	mul.f32 	%f548, %f95, %f95;
	mul.f32 	%f549, %f543, %f543;
	fma.rn.f32 	%f550, %f541, %f541, %f549;
	fma.rn.f32 	%f551, %f545, %f545, %f550;
	sub.f32 	%f552, %f548, %f551;
	ld.global.f32 	%f553, [%rd19+-132];
	fma.rn.f32 	%f96, %f553, %f553, %f552;
	setp.lt.f32 	%p51, %f96, 0f00000000;
	mov.f32 	%f1159, 0f00000000;
	@%p51 bra 	$L__BB0_48;
	sqrt.rn.f32 	%f554, %f96;
	sub.f32 	%f555, %f95, %f554;
	setp.gt.f32 	%p52, %f555, 0f38D1B717;
	add.f32 	%f556, %f95, %f554;
	setp.gt.f32 	%p53, %f556, 0f38D1B717;
	selp.f32 	%f557, %f556, 0f00000000, %p53;
	selp.f32 	%f1159, %f555, %f557, %p52;
$L__BB0_48:
	setp.neu.f32 	%p54, %f1159, 0f00000000;
	setp.lt.f32 	%p55, %f1159, %f94;
	and.pred  	%p56, %p54, %p55;
	add.s32 	%r315, %r464, -3;
	selp.b32 	%r71, %r315, %r70, %p56;
	selp.f32 	%f99, %f1159, %f94, %p56;
	add.s32 	%r464, %r464, -4;
	ld.global.f32 	%f559, [%rd19+-172];
	sub.f32 	%f560, %f559, %f1140;
	ld.global.f32 	%f561, [%rd19+-168];
	sub.f32 	%f562, %f561, %f1141;
	ld.global.f32 	%f563, [%rd19+-164];
	sub.f32 	%f564, %f563, %f1142;
	mul.f32 	%f565, %f1144, %f562;
	fma.rn.f32 	%f566, %f1143, %f560, %f565;
	fma.rn.f32 	%f100, %f1145, %f564, %f566;
	mul.f32 	%f567, %f100, %f100;
	mul.f32 	%f568, %f562, %f562;
	fma.rn.f32 	%f569, %f560, %f560, %f568;
	fma.rn.f32 	%f570, %f564, %f564, %f569;
	sub.f32 	%f571, %f567, %f570;
	ld.global.f32 	%f572, [%rd19+-176];
	fma.rn.f32 	%f101, %f572, %f572, %f571;
	setp.lt.f32 	%p57, %f101, 0f00000000;
	mov.f32 	%f1160, 0f00000000;
	@%p57 bra 	$L__BB0_50;
	sqrt.rn.f32 	%f573, %f101;
	sub.f32 	%f574, %f100, %f573;
	setp.gt.f32 	%p58, %f574, 0f38D1B717;
	add.f32 	%f575, %f100, %f573;
	setp.gt.f32 	%p59, %f575, 0f38D1B717;
	selp.f32 	%f576, %f575, 0f00000000, %p59;
	selp.f32 	%f1160, %f574, %f576, %p58;
$L__BB0_50:
	setp.neu.f32 	%p60, %f1160, 0f00000000;
	setp.lt.f32 	%p61, %f1160, %f99;
	and.pred  	%p62, %p60, %p61;
	selp.b32 	%r469, %r464, %r71, %p62;
	selp.f32 	%f1168, %f1160, %f99, %p62;
	add.s32 	%r462, %r462, 4;
	and.b32  	%r316, %r3, -4;
	setp.ne.s32 	%p63, %r462, %r316;
	@%p63 bra 	$L__BB0_42;
$L__BB0_51:
	and.b32  	%r317, %r3, 3;
	setp.eq.s32 	%p64, %r317, 0;
	@%p64 bra 	$L__BB0_62;
	and.b32  	%r319, %r3, 3;
	setp.eq.s32 	%p65, %r319, 1;
	@%p65 bra 	$L__BB0_58;
	ld.param.u64 	%rd121, [_Z13render_kernelPK6SpheremP3Vecmmi_param_0];
	cvta.to.global.u64 	%rd74, %rd121;
	mul.wide.s32 	%rd75, %r464, 44;
	add.s64 	%rd76, %rd74, %rd75;
	ld.global.f32 	%f579, [%rd76+-40];
	sub.f32 	%f580, %f579, %f1140;
	ld.global.f32 	%f581, [%rd76+-36];
	sub.f32 	%f582, %f581, %f1141;
	ld.global.f32 	%f583, [%rd76+-32];
	sub.f32 	%f584, %f583, %f1142;
	mul.f32 	%f585, %f1144, %f582;
	fma.rn.f32 	%f586, %f1143, %f580, %f585;
	fma.rn.f32 	%f107, %f1145, %f584, %f586;
	mul.f32 	%f587, %f107, %f107;
	mul.f32 	%f588, %f582, %f582;
	fma.rn.f32 	%f589, %f580, %f580, %f588;
	fma.rn.f32 	%f590, %f584, %f584, %f589;
	sub.f32 	%f591, %f587, %f590;
	ld.global.f32 	%f592, [%rd76+-44];
	fma.rn.f32 	%f108, %f592, %f592, %f591;
	setp.lt.f32 	%p66, %f108, 0f00000000;
	mov.f32 	%f1163, 0f00000000;
	@%p66 bra 	$L__BB0_55;
	sqrt.rn.f32 	%f593, %f108;
	sub.f32 	%f594, %f107, %f593;
	setp.gt.f32 	%p67, %f594, 0f38D1B717;
	add.f32 	%f595, %f107, %f593;
	setp.gt.f32 	%p68, %f595, 0f38D1B717;
	selp.f32 	%f596, %f595, 0f00000000, %p68;
	selp.f32 	%f1163, %f594, %f596, %p67;
$L__BB0_55:
	ld.param.u64 	%rd122, [_Z13render_kernelPK6SpheremP3Vecmmi_param_0];
	setp.neu.f32 	%p69, %f1163, 0f00000000;
	setp.lt.f32 	%p70, %f1163, %f1168;
	and.pred  	%p71, %p69, %p70;
	add.s32 	%r320, %r464, -1;
	selp.b32 	%r78, %r320, %r469, %p71;
	selp.f32 	%f111, %f1163, %f1168, %p71;
	add.s32 	%r79, %r464, -2;
	cvta.to.global.u64 	%rd77, %rd122;
	mul.wide.s32 	%rd78, %r464, 44;
	add.s64 	%rd79, %rd77, %rd78;
	ld.global.f32 	%f598, [%rd79+-84];
	sub.f32 	%f599, %f598, %f1140;
	ld.global.f32 	%f600, [%rd79+-80];
	sub.f32 	%f601, %f600, %f1141;
	ld.global.f32 	%f602, [%rd79+-76];
	sub.f32 	%f603, %f602, %f1142;
	mul.f32 	%f604, %f1144, %f601;
	fma.rn.f32 	%f605, %f1143, %f599, %f604;
	fma.rn.f32 	%f112, %f1145, %f603, %f605;
	mul.f32 	%f606, %f112, %f112;
	mul.f32 	%f607, %f601, %f601;
	fma.rn.f32 	%f608, %f599, %f599, %f607;
	fma.rn.f32 	%f609, %f603, %f603, %f608;
	sub.f32 	%f610, %f606, %f609;
	ld.global.f32 	%f611, [%rd79+-88];
	fma.rn.f32 	%f113, %f611, %f611, %f610;
	setp.lt.f32 	%p72, %f113, 0f00000000;
	mov.f32 	%f1164, 0f00000000;
	@%p72 bra 	$L__BB0_57;
	sqrt.rn.f32 	%f612, %f113;
	sub.f32 	%f613, %f112, %f612;
	setp.gt.f32 	%p73, %f613, 0f38D1B717;
	add.f32 	%f614, %f112, %f612;
	setp.gt.f32 	%p74, %f614, 0f38D1B717;
	selp.f32 	%f615, %f614, 0f00000000, %p74;
	selp.f32 	%f1164, %f613, %f615, %p73;
$L__BB0_57:
	setp.neu.f32 	%p75, %f1164, 0f00000000;
	setp.lt.f32 	%p76, %f1164, %f111;
	and.pred  	%p77, %p75, %p76;
	selp.b32 	%r469, %r79, %r78, %p77;
	selp.f32 	%f1168, %f1164, %f111, %p77;
	mov.u32 	%r464, %r79;
$L__BB0_58:
	and.b32  	%r321, %r3, 1;
	setp.eq.b32 	%p78, %r321, 1;
	not.pred 	%p79, %p78;
	@%p79 bra 	$L__BB0_62;
	ld.param.u64 	%rd123, [_Z13render_kernelPK6SpheremP3Vecmmi_param_0];
	cvta.to.global.u64 	%rd80, %rd123;
	mul.wide.s32 	%rd81, %r464, 44;
	add.s64 	%rd82, %rd80, %rd81;
	ld.global.f32 	%f617, [%rd82+-40];
	sub.f32 	%f618, %f617, %f1140;
	ld.global.f32 	%f619, [%rd82+-36];
	sub.f32 	%f620, %f619, %f1141;
	ld.global.f32 	%f621, [%rd82+-32];
	sub.f32 	%f622, %f621, %f1142;
	mul.f32 	%f623, %f1144, %f620;
	fma.rn.f32 	%f624, %f1143, %f618, %f623;
	fma.rn.f32 	%f119, %f1145, %f622, %f624;
	mul.f32 	%f625, %f119, %f119;
	mul.f32 	%f626, %f620, %f620;
	fma.rn.f32 	%f627, %f618, %f618, %f626;
	fma.rn.f32 	%f628, %f622, %f622, %f627;
	sub.f32 	%f629, %f625, %f628;
	ld.global.f32 	%f630, [%rd82+-44];
	fma.rn.f32 	%f120, %f630, %f630, %f629;
	setp.lt.f32 	%p80, %f120, 0f00000000;
	mov.f32 	%f1167, 0f00000000;
	@%p80 bra 	$L__BB0_61;
	sqrt.rn.f32 	%f631, %f120;
	sub.f32 	%f632, %f119, %f631;
	setp.gt.f32 	%p81, %f632, 0f38D1B717;
	add.f32 	%f633, %f119, %f631;
	setp.gt.f32 	%p82, %f633, 0f38D1B717;
	selp.f32 	%f634, %f633, 0f00000000, %p82;
	selp.f32 	%f1167, %f632, %f634, %p81;
$L__BB0_61:
	setp.neu.f32 	%p83, %f1167, 0f00000000;
	setp.lt.f32 	%p84, %f1167, %f1168;
	and.pred  	%p85, %p83, %p84;
	add.s32 	%r322, %r464, -1;
	selp.b32 	%r469, %r322, %r469, %p85;
	selp.f32 	%f1168, %f1167, %f1168, %p85;
$L__BB0_62:
	setp.lt.f32 	%p86, %f1168, %f83;
	mov.f32 	%f1146, 0f3F800000;
	@%p86 bra 	$L__BB0_88;
	mul.f32 	%f636, %f1137, %f53;
	mul.f32 	%f637, %f1138, %f53;
	mul.f32 	%f638, %f1139, %f53;
	mov.f32 	%f639, 0f3F800000;
	sub.f32 	%f640, %f639, %f53;
	mul.f32 	%f1137, %f636, %f640;
	mul.f32 	%f1138, %f637, %f640;
	mul.f32 	%f1139, %f638, %f640;
	add.s32 	%r451, %r451, 1;
	mov.u32 	%r446, %r515;
	mov.u32 	%r447, %r516;
	mov.u32 	%r448, %r517;
	mov.u32 	%r449, %r518;
	mov.f32 	%f1140, %f55;
	mov.f32 	%f1141, %f56;
	mov.f32 	%f1142, %f57;
	mov.f32 	%f1143, %f79;
	mov.f32 	%f1144, %f80;
	mov.f32 	%f1145, %f81;
	mov.f32 	%f1146, %f82;
	bra.uni 	$L__BB0_13;
$L__BB0_64:
	setp.eq.s32 	%p87, %r3, 0;
	mov.f32 	%f1168, 0f60AD78EC;
	mov.b32 	%r469, 0;
	@%p87 bra 	$L__BB0_87;
	add.s32 	%r326, %r3, -1;
	setp.lt.u32 	%p88, %r326, 3;
	mov.b32 	%r469, 0;
	mov.f32 	%f1168, 0f60AD78EC;
	mov.u32 	%r474, %r3;
	@%p88 bra 	$L__BB0_76;
	mov.b32 	%r469, 0;
	mov.f32 	%f1168, 0f60AD78EC;
	mov.u32 	%r474, %r3;
	mov.u32 	%r472, %r469;
$L__BB0_67:
	.pragma "nounroll";
	ld.param.u64 	%rd124, [_Z13render_kernelPK6SpheremP3Vecmmi_param_0];
	cvta.to.global.u64 	%rd83, %rd124;
	mul.wide.s32 	%rd84, %r474, 44;
	add.s64 	%rd20, %rd83, %rd84;
	ld.global.f32 	%f646, [%rd20+-40];
	sub.f32 	%f647, %f646, %f1140;
	ld.global.f32 	%f648, [%rd20+-36];
	sub.f32 	%f649, %f648, %f1141;
	ld.global.f32 	%f650, [%rd20+-32];
	sub.f32 	%f651, %f650, %f1142;
	mul.f32 	%f652, %f1144, %f649;
	fma.rn.f32 	%f653, %f1143, %f647, %f652;
	fma.rn.f32 	%f129, %f1145, %f651, %f653;
	mul.f32 	%f654, %f129, %f129;
	mul.f32 	%f655, %f649, %f649;
	fma.rn.f32 	%f656, %f647, %f647, %f655;
	fma.rn.f32 	%f657, %f651, %f651, %f656;
	sub.f32 	%f658, %f654, %f657;
	ld.global.f32 	%f659, [%rd20+-44];
	fma.rn.f32 	%f130, %f659, %f659, %f658;
	setp.lt.f32 	%p89, %f130, 0f00000000;
	mov.f32 	%f1170, 0f00000000;
	@%p89 bra 	$L__BB0_69;
	sqrt.rn.f32 	%f660, %f130;
	sub.f32 	%f661, %f129, %f660;
	setp.gt.f32 	%p90, %f661, 0f38D1B717;
	add.f32 	%f662, %f129, %f660;
	setp.gt.f32 	%p91, %f662, 0f38D1B717;
	selp.f32 	%f663, %f662, 0f00000000, %p91;
	selp.f32 	%f1170, %f661, %f663, %p90;
$L__BB0_69:
	setp.neu.f32 	%p92, %f1170, 0f00000000;
	setp.lt.f32 	%p93, %f1170, %f1168;
	and.pred  	%p94, %p92, %p93;
	add.s32 	%r328, %r474, -1;
	selp.b32 	%r90, %r328, %r469, %p94;
	selp.f32 	%f133, %f1170, %f1168, %p94;
	ld.global.f32 	%f665, [%rd20+-84];
	sub.f32 	%f666, %f665, %f1140;
	ld.global.f32 	%f667, [%rd20+-80];
	sub.f32 	%f668, %f667, %f1141;
	ld.global.f32 	%f669, [%rd20+-76];
	sub.f32 	%f670, %f669, %f1142;
	mul.f32 	%f671, %f1144, %f668;
	fma.rn.f32 	%f672, %f1143, %f666, %f671;
	fma.rn.f32 	%f134, %f1145, %f670, %f672;
	mul.f32 	%f673, %f134, %f134;
	mul.f32 	%f674, %f668, %f668;
	fma.rn.f32 	%f675, %f666, %f666, %f674;
	fma.rn.f32 	%f676, %f670, %f670, %f675;
	sub.f32 	%f677, %f673, %f676;
	ld.global.f32 	%f678, [%rd20+-88];
	fma.rn.f32 	%f135, %f678, %f678, %f677;
	setp.lt.f32 	%p95, %f135, 0f00000000;
	mov.f32 	%f1171, 0f00000000;
	@%p95 bra 	$L__BB0_71;
	sqrt.rn.f32 	%f679, %f135;
	sub.f32 	%f680, %f134, %f679;
	setp.gt.f32 	%p96, %f680, 0f38D1B717;
	add.f32 	%f681, %f134, %f679;
	setp.gt.f32 	%p97, %f681, 0f38D1B717;
	selp.f32 	%f682, %f681, 0f00000000, %p97;
	selp.f32 	%f1171, %f680, %f682, %p96;
$L__BB0_71:
	setp.neu.f32 	%p98, %f1171, 0f00000000;
	setp.lt.f32 	%p99, %f1171, %f133;
	and.pred  	%p100, %p98, %p99;
	add.s32 	%r329, %r474, -2;
	selp.b32 	%r91, %r329, %r90, %p100;
	selp.f32 	%f138, %f1171, %f133, %p100;
	ld.global.f32 	%f684, [%rd20+-128];
	sub.f32 	%f685, %f684, %f1140;
	ld.global.f32 	%f686, [%rd20+-124];
	sub.f32 	%f687, %f686, %f1141;
	ld.global.f32 	%f688, [%rd20+-120];
	sub.f32 	%f689, %f688, %f1142;
	mul.f32 	%f690, %f1144, %f687;
	fma.rn.f32 	%f691, %f1143, %f685, %f690;
	fma.rn.f32 	%f139, %f1145, %f689, %f691;
	mul.f32 	%f692, %f139, %f139;
	mul.f32 	%f693, %f687, %f687;
	fma.rn.f32 	%f694, %f685, %f685, %f693;
	fma.rn.f32 	%f695, %f689, %f689, %f694;
	sub.f32 	%f696, %f692, %f695;
	ld.global.f32 	%f697, [%rd20+-132];
	fma.rn.f32 	%f140, %f697, %f697, %f696;
	setp.lt.f32 	%p101, %f140, 0f00000000;
	mov.f32 	%f1172, 0f00000000;
	@%p101 bra 	$L__BB0_73;
	sqrt.rn.f32 	%f698, %f140;
	sub.f32 	%f699, %f139, %f698;
	setp.gt.f32 	%p102, %f699, 0f38D1B717;
	add.f32 	%f700, %f139, %f698;
	setp.gt.f32 	%p103, %f700, 0f38D1B717;
	selp.f32 	%f701, %f700, 0f00000000, %p103;
	selp.f32 	%f1172, %f699, %f701, %p102;
$L__BB0_73:
	setp.neu.f32 	%p104, %f1172, 0f00000000;
	setp.lt.f32 	%p105, %f1172, %f138;
	and.pred  	%p106, %p104, %p105;
	add.s32 	%r330, %r474, -3;
	selp.b32 	%r92, %r330, %r91, %p106;
	selp.f32 	%f143, %f1172, %f138, %p106;
	add.s32 	%r474, %r474, -4;
	ld.global.f32 	%f703, [%rd20+-172];
	sub.f32 	%f704, %f703, %f1140;
	ld.global.f32 	%f705, [%rd20+-168];
	sub.f32 	%f706, %f705, %f1141;
	ld.global.f32 	%f707, [%rd20+-164];
	sub.f32 	%f708, %f707, %f1142;
	mul.f32 	%f709, %f1144, %f706;
	fma.rn.f32 	%f710, %f1143, %f704, %f709;
	fma.rn.f32 	%f144, %f1145, %f708, %f710;
	mul.f32 	%f711, %f144, %f144;
	mul.f32 	%f712, %f706, %f706;
	fma.rn.f32 	%f713, %f704, %f704, %f712;
	fma.rn.f32 	%f714, %f708, %f708, %f713;
	sub.f32 	%f715, %f711, %f714;
	ld.global.f32 	%f716, [%rd20+-176];
	fma.rn.f32 	%f145, %f716, %f716, %f715;
	setp.lt.f32 	%p107, %f145, 0f00000000;
	mov.f32 	%f1173, 0f00000000;
	@%p107 bra 	$L__BB0_75;
	sqrt.rn.f32 	%f717, %f145;
	sub.f32 	%f718, %f144, %f717;
	setp.gt.f32 	%p108, %f718, 0f38D1B717;
	add.f32 	%f719, %f144, %f717;
	setp.gt.f32 	%p109, %f719, 0f38D1B717;
	selp.f32 	%f720, %f719, 0f00000000, %p109;
	selp.f32 	%f1173, %f718, %f720, %p108;
$L__BB0_75:
	setp.neu.f32 	%p110, %f1173, 0f00000000;
	setp.lt.f32 	%p111, %f1173, %f143;
	and.pred  	%p112, %p110, %p111;
	selp.b32 	%r469, %r474, %r92, %p112;
	selp.f32 	%f1168, %f1173, %f143, %p112;
	add.s32 	%r472, %r472, 4;
	and.b32  	%r331, %r3, -4;
	setp.ne.s32 	%p113, %r472, %r331;
	@%p113 bra 	$L__BB0_67;
$L__BB0_76:
	and.b32  	%r332, %r3, 3;
	setp.eq.s32 	%p114, %r332, 0;
	@%p114 bra 	$L__BB0_87;
	ld.param.u64 	%rd125, [_Z13render_kernelPK6SpheremP3Vecmmi_param_0];
	cvta.to.global.u64 	%rd21, %rd125;
	and.b32  	%r334, %r3, 3;
	setp.eq.s32 	%p115, %r334, 1;
	@%p115 bra 	$L__BB0_83;
	mul.wide.s32 	%rd85, %r474, 44;
	add.s64 	%rd86, %rd21, %rd85;
	ld.global.f32 	%f723, [%rd86+-40];
	sub.f32 	%f724, %f723, %f1140;
	ld.global.f32 	%f725, [%rd86+-36];
	sub.f32 	%f726, %f725, %f1141;
	ld.global.f32 	%f727, [%rd86+-32];
	sub.f32 	%f728, %f727, %f1142;
	mul.f32 	%f729, %f1144, %f726;
	fma.rn.f32 	%f730, %f1143, %f724, %f729;
	fma.rn.f32 	%f151, %f1145, %f728, %f730;
	mul.f32 	%f731, %f151, %f151;
	mul.f32 	%f732, %f726, %f726;
	fma.rn.f32 	%f733, %f724, %f724, %f732;
	fma.rn.f32 	%f734, %f728, %f728, %f733;
	sub.f32 	%f735, %f731, %f734;
	ld.global.f32 	%f736, [%rd86+-44];
	fma.rn.f32 	%f152, %f736, %f736, %f735;
	setp.lt.f32 	%p116, %f152, 0f00000000;
	mov.f32 	%f1176, 0f00000000;
	@%p116 bra 	$L__BB0_80;
	sqrt.rn.f32 	%f737, %f152;
	sub.f32 	%f738, %f151, %f737;
	setp.gt.f32 	%p117, %f738, 0f38D1B717;
	add.f32 	%f739, %f151, %f737;
	setp.gt.f32 	%p118, %f739, 0f38D1B717;
	selp.f32 	%f740, %f739, 0f00000000, %p118;
	selp.f32 	%f1176, %f738, %f740, %p117;
$L__BB0_80:
	setp.neu.f32 	%p119, %f1176, 0f00000000;
	setp.lt.f32 	%p120, %f1176, %f1168;
	and.pred  	%p121, %p119, %p120;
	add.s32 	%r335, %r474, -1;
	selp.b32 	%r99, %r335, %r469, %p121;
	selp.f32 	%f155, %f1176, %f1168, %p121;
	add.s32 	%r100, %r474, -2;
	mul.wide.s32 	%rd87, %r474, 44;
	add.s64 	%rd88, %rd21, %rd87;
	ld.global.f32 	%f742, [%rd88+-84];
	sub.f32 	%f743, %f742, %f1140;
	ld.global.f32 	%f744, [%rd88+-80];
	sub.f32 	%f745, %f744, %f1141;
	ld.global.f32 	%f746, [%rd88+-76];
	sub.f32 	%f747, %f746, %f1142;
	mul.f32 	%f748, %f1144, %f745;
	fma.rn.f32 	%f749, %f1143, %f743, %f748;
	fma.rn.f32 	%f156, %f1145, %f747, %f749;
	mul.f32 	%f750, %f156, %f156;
	mul.f32 	%f751, %f745, %f745;
	fma.rn.f32 	%f752, %f743, %f743, %f751;
	fma.rn.f32 	%f753, %f747, %f747, %f752;
	sub.f32 	%f754, %f750, %f753;
	ld.global.f32 	%f755, [%rd88+-88];
	fma.rn.f32 	%f157, %f755, %f755, %f754;
	setp.lt.f32 	%p122, %f157, 0f00000000;
	mov.f32 	%f1177, 0f00000000;
	@%p122 bra 	$L__BB0_82;
	sqrt.rn.f32 	%f756, %f157;
	sub.f32 	%f757, %f156, %f756;
	setp.gt.f32 	%p123, %f757, 0f38D1B717;
	add.f32 	%f758, %f156, %f756;
	setp.gt.f32 	%p124, %f758, 0f38D1B717;
	selp.f32 	%f759, %f758, 0f00000000, %p124;
	selp.f32 	%f1177, %f757, %f759, %p123;
$L__BB0_82:
	setp.neu.f32 	%p125, %f1177, 0f00000000;
	setp.lt.f32 	%p126, %f1177, %f155;
	and.pred  	%p127, %p125, %p126;
	selp.b32 	%r469, %r100, %r99, %p127;
	selp.f32 	%f1168, %f1177, %f155, %p127;
	mov.u32 	%r474, %r100;
$L__BB0_83:
	and.b32  	%r336, %r3, 1;
	setp.eq.b32 	%p128, %r336, 1;
	not.pred 	%p129, %p128;
	@%p129 bra 	$L__BB0_87;
	mul.wide.s32 	%rd89, %r474, 44;
	add.s64 	%rd90, %rd21, %rd89;
	ld.global.f32 	%f761, [%rd90+-40];
	sub.f32 	%f762, %f761, %f1140;
	ld.global.f32 	%f763, [%rd90+-36];
	sub.f32 	%f764, %f763, %f1141;
	ld.global.f32 	%f765, [%rd90+-32];
	sub.f32 	%f766, %f765, %f1142;
	mul.f32 	%f767, %f1144, %f764;
	fma.rn.f32 	%f768, %f1143, %f762, %f767;
	fma.rn.f32 	%f163, %f1145, %f766, %f768;
	mul.f32 	%f769, %f163, %f163;
	mul.f32 	%f770, %f764, %f764;
	fma.rn.f32 	%f771, %f762, %f762, %f770;
	fma.rn.f32 	%f772, %f766, %f766, %f771;
	sub.f32 	%f773, %f769, %f772;
	ld.global.f32 	%f774, [%rd90+-44];
	fma.rn.f32 	%f164, %f774, %f774, %f773;
	setp.lt.f32 	%p130, %f164, 0f00000000;
	mov.f32 	%f1180, 0f00000000;
	@%p130 bra 	$L__BB0_86;
	sqrt.rn.f32 	%f775, %f164;
	sub.f32 	%f776, %f163, %f775;
	setp.gt.f32 	%p131, %f776, 0f38D1B717;
	add.f32 	%f777, %f163, %f775;
	setp.gt.f32 	%p132, %f777, 0f38D1B717;
	selp.f32 	%f778, %f777, 0f00000000, %p132;
	selp.f32 	%f1180, %f776, %f778, %p131;
$L__BB0_86:
	setp.neu.f32 	%p133, %f1180, 0f00000000;
	setp.lt.f32 	%p134, %f1180, %f1168;
	and.pred  	%p135, %p133, %p134;
	add.s32 	%r337, %r474, -1;
	selp.b32 	%r469, %r337, %r469, %p135;
	selp.f32 	%f1168, %f1180, %f1168, %p135;
$L__BB0_87:
	setp.geu.f32 	%p136, %f1168, 0f60AD78EC;
	mov.f32 	%f1146, %f82;
	@%p136 bra 	$L__BB0_148;
$L__BB0_88:
	setp.ltu.f32 	%p137, %f1168, %f51;
	mov.u32 	%r491, %r445;
	mov.u32 	%r446, %r515;
	mov.u32 	%r447, %r516;
	mov.u32 	%r448, %r517;
	mov.u32 	%r449, %r518;
	@%p137 bra 	$L__BB0_114;
	setp.gt.f32 	%p138, %f1168, %f52;
	selp.f32 	%f779, %f52, %f1168, %p138;
	sub.f32 	%f780, %f779, %f51;
	mul.f32 	%f781, %f780, 0fBC75C28F;
	fma.rn.f32 	%f782, %f781, 0f3BBB989D, 0f3F000000;
	cvt.sat.f32.f32 	%f783, %f782;
	mov.f32 	%f784, 0f4B400001;
	mov.f32 	%f785, 0f437C0000;
	fma.rm.f32 	%f786, %f783, %f785, %f784;
	add.f32 	%f787, %f786, 0fCB40007F;
	neg.f32 	%f788, %f787;
	fma.rn.f32 	%f789, %f781, 0f3FB8AA3B, %f788;
	fma.rn.f32 	%f790, %f781, 0f32A57060, %f789;
	mov.b32 	%r338, %f786;
	shl.b32 	%r339, %r338, 23;
	mov.b32 	%f791, %r339;
	ex2.approx.ftz.f32 	%f792, %f790;
	mul.f32 	%f1150, %f792, %f791;
	bra.uni 	$L__BB0_114;
$L__BB0_90:
	setp.eq.s32 	%p139, %r3, 0;
	mov.f32 	%f1168, 0f60AD78EC;
	mov.b32 	%r469, 0;
	@%p139 bra 	$L__BB0_113;
	ld.param.u64 	%rd126, [_Z13render_kernelPK6SpheremP3Vecmmi_param_0];
	cvta.to.global.u64 	%rd22, %rd126;
	add.s32 	%r343, %r3, -1;
	setp.lt.u32 	%p140, %r343, 3;
	mov.b32 	%r469, 0;
	mov.f32 	%f1168, 0f60AD78EC;
	mov.u32 	%r485, %r3;
	@%p140 bra 	$L__BB0_102;
	mov.b32 	%r469, 0;
	mov.f32 	%f1168, 0f60AD78EC;
	mov.u32 	%r485, %r3;
	mov.u32 	%r483, %r469;
$L__BB0_93:
	.pragma "nounroll";
	mul.wide.s32 	%rd91, %r485, 44;
	add.s64 	%rd23, %rd22, %rd91;
	ld.global.f32 	%f798, [%rd23+-40];
	sub.f32 	%f799, %f798, %f1140;
	ld.global.f32 	%f800, [%rd23+-36];
	sub.f32 	%f801, %f800, %f1141;
	ld.global.f32 	%f802, [%rd23+-32];
	sub.f32 	%f803, %f802, %f1142;
	mul.f32 	%f804, %f1144, %f801;
	fma.rn.f32 	%f805, %f1143, %f799, %f804;
	fma.rn.f32 	%f173, %f1145, %f803, %f805;
	mul.f32 	%f806, %f173, %f173;
	mul.f32 	%f807, %f801, %f801;
	fma.rn.f32 	%f808, %f799, %f799, %f807;
	fma.rn.f32 	%f809, %f803, %f803, %f808;
	sub.f32 	%f810, %f806, %f809;
	ld.global.f32 	%f811, [%rd23+-44];
	fma.rn.f32 	%f174, %f811, %f811, %f810;
	setp.lt.f32 	%p141, %f174, 0f00000000;
	mov.f32 	%f1185, 0f00000000;
	@%p141 bra 	$L__BB0_95;
	sqrt.rn.f32 	%f812, %f174;
	sub.f32 	%f813, %f173, %f812;
	setp.gt.f32 	%p142, %f813, 0f38D1B717;
	add.f32 	%f814, %f173, %f812;
	setp.gt.f32 	%p143, %f814, 0f38D1B717;
	selp.f32 	%f815, %f814, 0f00000000, %p143;
	selp.f32 	%f1185, %f813, %f815, %p142;
$L__BB0_95:
	setp.neu.f32 	%p144, %f1185, 0f00000000;
	setp.lt.f32 	%p145, %f1185, %f1168;
	and.pred  	%p146, %p144, %p145;
	add.s32 	%r345, %r485, -1;
	selp.b32 	%r111, %r345, %r469, %p146;
	selp.f32 	%f177, %f1185, %f1168, %p146;
	ld.global.f32 	%f817, [%rd23+-84];
	sub.f32 	%f818, %f817, %f1140;
	ld.global.f32 	%f819, [%rd23+-80];
	sub.f32 	%f820, %f819, %f1141;
	ld.global.f32 	%f821, [%rd23+-76];
	sub.f32 	%f822, %f821, %f1142;
	mul.f32 	%f823, %f1144, %f820;
	fma.rn.f32 	%f824, %f1143, %f818, %f823;
	fma.rn.f32 	%f178, %f1145, %f822, %f824;
	mul.f32 	%f825, %f178, %f178;
	mul.f32 	%f826, %f820, %f820;
	fma.rn.f32 	%f827, %f818, %f818, %f826;
	fma.rn.f32 	%f828, %f822, %f822, %f827;
	sub.f32 	%f829, %f825, %f828;
	ld.global.f32 	%f830, [%rd23+-88];
	fma.rn.f32 	%f179, %f830, %f830, %f829;
	setp.lt.f32 	%p147, %f179, 0f00000000;
	mov.f32 	%f1186, 0f00000000;
	@%p147 bra 	$L__BB0_97;
	sqrt.rn.f32 	%f831, %f179;
	sub.f32 	%f832, %f178, %f831;
	setp.gt.f32 	%p148, %f832, 0f38D1B717;
	add.f32 	%f833, %f178, %f831;
	setp.gt.f32 	%p149, %f833, 0f38D1B717;
	selp.f32 	%f834, %f833, 0f00000000, %p149;
	selp.f32 	%f1186, %f832, %f834, %p148;
$L__BB0_97:
	setp.neu.f32 	%p150, %f1186, 0f00000000;
	setp.lt.f32 	%p151, %f1186, %f177;
	and.pred  	%p152, %p150, %p151;
	add.s32 	%r346, %r485, -2;
	selp.b32 	%r112, %r346, %r111, %p152;
	selp.f32 	%f182, %f1186, %f177, %p152;
	ld.global.f32 	%f836, [%rd23+-128];
	sub.f32 	%f837, %f836, %f1140;
	ld.global.f32 	%f838, [%rd23+-124];
	sub.f32 	%f839, %f838, %f1141;
	ld.global.f32 	%f840, [%rd23+-120];
	sub.f32 	%f841, %f840, %f1142;
	mul.f32 	%f842, %f1144, %f839;
	fma.rn.f32 	%f843, %f1143, %f837, %f842;
	fma.rn.f32 	%f183, %f1145, %f841, %f843;
	mul.f32 	%f844, %f183, %f183;
	mul.f32 	%f845, %f839, %f839;
	fma.rn.f32 	%f846, %f837, %f837, %f845;
	fma.rn.f32 	%f847, %f841, %f841, %f846;
	sub.f32 	%f848, %f844, %f847;
	ld.global.f32 	%f849, [%rd23+-132];
	fma.rn.f32 	%f184, %f849, %f849, %f848;
	setp.lt.f32 	%p153, %f184, 0f00000000;
	mov.f32 	%f1187, 0f00000000;
	@%p153 bra 	$L__BB0_99;
	sqrt.rn.f32 	%f850, %f184;
	sub.f32 	%f851, %f183, %f850;
	setp.gt.f32 	%p154, %f851, 0f38D1B717;
	add.f32 	%f852, %f183, %f850;
	setp.gt.f32 	%p155, %f852, 0f38D1B717;
	selp.f32 	%f853, %f852, 0f00000000, %p155;
	selp.f32 	%f1187, %f851, %f853, %p154;
$L__BB0_99:
	setp.neu.f32 	%p156, %f1187, 0f00000000;
	setp.lt.f32 	%p157, %f1187, %f182;
	and.pred  	%p158, %p156, %p157;
	add.s32 	%r347, %r485, -3;
	selp.b32 	%r113, %r347, %r112, %p158;
	selp.f32 	%f187, %f1187, %f182, %p158;
	add.s32 	%r485, %r485, -4;
	ld.global.f32 	%f855, [%rd23+-172];
	sub.f32 	%f856, %f855, %f1140;
	ld.global.f32 	%f857, [%rd23+-168];
	sub.f32 	%f858, %f857, %f1141;
	ld.global.f32 	%f859, [%rd23+-164];
	sub.f32 	%f860, %f859, %f1142;
	mul.f32 	%f861, %f1144, %f858;
	fma.rn.f32 	%f862, %f1143, %f856, %f861;
	fma.rn.f32 	%f188, %f1145, %f860, %f862;
	mul.f32 	%f863, %f188, %f188;
	mul.f32 	%f864, %f858, %f858;
	fma.rn.f32 	%f865, %f856, %f856, %f864;
	fma.rn.f32 	%f866, %f860, %f860, %f865;
	sub.f32 	%f867, %f863, %f866;
	ld.global.f32 	%f868, [%rd23+-176];
	fma.rn.f32 	%f189, %f868, %f868, %f867;
	setp.lt.f32 	%p159, %f189, 0f00000000;
	mov.f32 	%f1188, 0f00000000;
	@%p159 bra 	$L__BB0_101;
	sqrt.rn.f32 	%f869, %f189;
	sub.f32 	%f870, %f188, %f869;
	setp.gt.f32 	%p160, %f870, 0f38D1B717;
	add.f32 	%f871, %f188, %f869;
	setp.gt.f32 	%p161, %f871, 0f38D1B717;
	selp.f32 	%f872, %f871, 0f00000000, %p161;
	selp.f32 	%f1188, %f870, %f872, %p160;
$L__BB0_101:
	setp.neu.f32 	%p162, %f1188, 0f00000000;
	setp.lt.f32 	%p163, %f1188, %f187;
	and.pred  	%p164, %p162, %p163;
	selp.b32 	%r469, %r485, %r113, %p164;
	selp.f32 	%f1168, %f1188, %f187, %p164;
	add.s32 	%r483, %r483, 4;
	and.b32  	%r348, %r3, -4;
	setp.ne.s32 	%p165, %r483, %r348;
	@%p165 bra 	$L__BB0_93;
$L__BB0_102:
	and.b32  	%r120, %r3, 3;
	setp.eq.s32 	%p166, %r120, 0;
	@%p166 bra 	$L__BB0_113;
	setp.eq.s32 	%p167, %r120, 1;
	@%p167 bra 	$L__BB0_109;
	mul.wide.s32 	%rd92, %r485, 44;
	add.s64 	%rd24, %rd22, %rd92;
	ld.global.f32 	%f875, [%rd24+-40];
	sub.f32 	%f876, %f875, %f1140;
	ld.global.f32 	%f877, [%rd24+-36];
	sub.f32 	%f878, %f877, %f1141;
	ld.global.f32 	%f879, [%rd24+-32];
	sub.f32 	%f880, %f879, %f1142;
	mul.f32 	%f881, %f1144, %f878;
	fma.rn.f32 	%f882, %f1143, %f876, %f881;
	fma.rn.f32 	%f195, %f1145, %f880, %f882;
	mul.f32 	%f883, %f195, %f195;
	mul.f32 	%f884, %f878, %f878;
	fma.rn.f32 	%f885, %f876, %f876, %f884;
	fma.rn.f32 	%f886, %f880, %f880, %f885;
	sub.f32 	%f887, %f883, %f886;
	ld.global.f32 	%f888, [%rd24+-44];
	fma.rn.f32 	%f196, %f888, %f888, %f887;
	setp.lt.f32 	%p168, %f196, 0f00000000;
	mov.f32 	%f1191, 0f00000000;
	@%p168 bra 	$L__BB0_106;
	sqrt.rn.f32 	%f889, %f196;
	sub.f32 	%f890, %f195, %f889;
	setp.gt.f32 	%p169, %f890, 0f38D1B717;
	add.f32 	%f891, %f195, %f889;
	setp.gt.f32 	%p170, %f891, 0f38D1B717;
	selp.f32 	%f892, %f891, 0f00000000, %p170;
	selp.f32 	%f1191, %f890, %f892, %p169;
$L__BB0_106:
	setp.neu.f32 	%p171, %f1191, 0f00000000;
	setp.lt.f32 	%p172, %f1191, %f1168;
	and.pred  	%p173, %p171, %p172;
	add.s32 	%r350, %r485, -1;
	selp.b32 	%r121, %r350, %r469, %p173;
	selp.f32 	%f199, %f1191, %f1168, %p173;
	add.s32 	%r485, %r485, -2;
	ld.global.f32 	%f894, [%rd24+-84];
	sub.f32 	%f895, %f894, %f1140;
	ld.global.f32 	%f896, [%rd24+-80];
	sub.f32 	%f897, %f896, %f1141;
	ld.global.f32 	%f898, [%rd24+-76];
	sub.f32 	%f899, %f898, %f1142;
	mul.f32 	%f900, %f1144, %f897;
	fma.rn.f32 	%f901, %f1143, %f895, %f900;
	fma.rn.f32 	%f200, %f1145, %f899, %f901;
	mul.f32 	%f902, %f200, %f200;
	mul.f32 	%f903, %f897, %f897;
	fma.rn.f32 	%f904, %f895, %f895, %f903;
	fma.rn.f32 	%f905, %f899, %f899, %f904;
	sub.f32 	%f906, %f902, %f905;
	ld.global.f32 	%f907, [%rd24+-88];
	fma.rn.f32 	%f201, %f907, %f907, %f906;
	setp.lt.f32 	%p174, %f201, 0f00000000;
	mov.f32 	%f1192, 0f00000000;
	@%p174 bra 	$L__BB0_108;
	sqrt.rn.f32 	%f908, %f201;
	sub.f32 	%f909, %f200, %f908;
	setp.gt.f32 	%p175, %f909, 0f38D1B717;
	add.f32 	%f910, %f200, %f908;
	setp.gt.f32 	%p176, %f910, 0f38D1B717;
	selp.f32 	%f911, %f910, 0f00000000, %p176;
	selp.f32 	%f1192, %f909, %f911, %p175;
$L__BB0_108:
	setp.neu.f32 	%p177, %f1192, 0f00000000;
	setp.lt.f32 	%p178, %f1192, %f199;
	and.pred  	%p179, %p177, %p178;
	selp.b32 	%r469, %r485, %r121, %p179;
	selp.f32 	%f1168, %f1192, %f199, %p179;
$L__BB0_109:
	and.b32  	%r351, %r3, 1;
	setp.eq.b32 	%p180, %r351, 1;
	not.pred 	%p181, %p180;
	@%p181 bra 	$L__BB0_113;
	mul.wide.s32 	%rd93, %r485, 44;
	add.s64 	%rd94, %rd22, %rd93;
	ld.global.f32 	%f913, [%rd94+-40];
	sub.f32 	%f914, %f913, %f1140;
	ld.global.f32 	%f915, [%rd94+-36];
	sub.f32 	%f916, %f915, %f1141;
	ld.global.f32 	%f917, [%rd94+-32];
	sub.f32 	%f918, %f917, %f1142;
	mul.f32 	%f919, %f1144, %f916;
	fma.rn.f32 	%f920, %f1143, %f914, %f919;
	fma.rn.f32 	%f207, %f1145, %f918, %f920;
	mul.f32 	%f921, %f207, %f207;
	mul.f32 	%f922, %f916, %f916;
	fma.rn.f32 	%f923, %f914, %f914, %f922;
	fma.rn.f32 	%f924, %f918, %f918, %f923;
	sub.f32 	%f925, %f921, %f924;
	ld.global.f32 	%f926, [%rd94+-44];
	fma.rn.f32 	%f208, %f926, %f926, %f925;
	setp.lt.f32 	%p182, %f208, 0f00000000;
	mov.f32 	%f1195, 0f00000000;
	@%p182 bra 	$L__BB0_112;
	sqrt.rn.f32 	%f927, %f208;
	sub.f32 	%f928, %f207, %f927;
	setp.gt.f32 	%p183, %f928, 0f38D1B717;
	add.f32 	%f929, %f207, %f927;
	setp.gt.f32 	%p184, %f929, 0f38D1B717;
	selp.f32 	%f930, %f929, 0f00000000, %p184;
	selp.f32 	%f1195, %f928, %f930, %p183;
$L__BB0_112:
	setp.neu.f32 	%p185, %f1195, 0f00000000;
	setp.lt.f32 	%p186, %f1195, %f1168;
	and.pred  	%p187, %p185, %p186;
	add.s32 	%r352, %r485, -1;
	selp.b32 	%r469, %r352, %r469, %p187;
	selp.f32 	%f1168, %f1195, %f1168, %p187;
$L__BB0_113:
	setp.geu.f32 	%p188, %f1168, 0f60AD78EC;
	mov.u32 	%r491, %r518;
	mov.u32 	%r445, %r518;
	mov.u32 	%r515, %r446;
	mov.u32 	%r516, %r447;
	mov.u32 	%r517, %r448;
	mov.u32 	%r518, %r449;
	@%p188 bra 	$L__BB0_148;
$L__BB0_114:
	ld.param.u64 	%rd127, [_Z13render_kernelPK6SpheremP3Vecmmi_param_0];
	cvta.to.global.u64 	%rd95, %rd127;
	mul.wide.s32 	%rd96, %r469, 44;
	add.s64 	%rd25, %rd95, %rd96;
	fma.rn.f32 	%f1140, %f32, %f1168, %f29;
	fma.rn.f32 	%f1141, %f33, %f1168, %f30;
	fma.rn.f32 	%f1142, %f34, %f1168, %f31;
	ld.global.f32 	%f931, [%rd25+4];
	sub.f32 	%f932, %f1140, %f931;
	ld.global.f32 	%f933, [%rd25+8];
	sub.f32 	%f934, %f1141, %f933;
	ld.global.f32 	%f935, [%rd25+12];
	sub.f32 	%f936, %f1142, %f935;
	mul.f32 	%f937, %f934, %f934;
	fma.rn.f32 	%f938, %f932, %f932, %f937;
	fma.rn.f32 	%f939, %f936, %f936, %f938;
	sqrt.rn.f32 	%f940, %f939;
	rcp.rn.f32 	%f941, %f940;
	mul.f32 	%f219, %f932, %f941;
	mul.f32 	%f220, %f934, %f941;
	mul.f32 	%f221, %f936, %f941;
	mul.f32 	%f942, %f1144, %f220;
	fma.rn.f32 	%f943, %f1143, %f219, %f942;
	fma.rn.f32 	%f944, %f1145, %f221, %f943;
	setp.lt.f32 	%p189, %f944, 0f00000000;
	neg.f32 	%f945, %f219;
	neg.f32 	%f946, %f220;
	neg.f32 	%f947, %f221;
	selp.f32 	%f222, %f219, %f945, %p189;
	selp.f32 	%f223, %f220, %f946, %p189;
	selp.f32 	%f224, %f221, %f947, %p189;
	ld.global.f32 	%f225, [%rd25+28];
	ld.global.f32 	%f226, [%rd25+32];
	ld.global.f32 	%f227, [%rd25+36];
	ld.global.f32 	%f1203, [%rd25+16];
	ld.global.f32 	%f1204, [%rd25+20];
	ld.global.f32 	%f1205, [%rd25+24];
	setp.lt.s32 	%p190, %r451, 5;
	mov.u32 	%r138, %r491;
	mov.u32 	%r139, %r446;
	mov.u32 	%r140, %r447;
	mov.u32 	%r141, %r448;
	@%p190 bra 	$L__BB0_117;
	shr.u32 	%r353, %r449, 2;
	xor.b32  	%r354, %r353, %r449;
	shl.b32 	%r355, %r491, 4;
	shl.b32 	%r356, %r354, 1;
	xor.b32  	%r357, %r355, %r356;
	xor.b32  	%r358, %r357, %r491;
	xor.b32  	%r445, %r358, %r354;
	add.s32 	%r450, %r450, 362437;
	add.s32 	%r359, %r445, %r450;
	cvt.rn.f32.u32 	%f948, %r359;
	fma.rn.f32 	%f949, %f948, 0f2F800000, 0f2F000000;
	setp.gt.f32 	%p191, %f225, %f226;
	setp.gt.f32 	%p192, %f225, %f227;
	setp.gt.f32 	%p193, %f226, %f227;
	selp.f32 	%f950, %f226, %f227, %p193;
	selp.f32 	%f951, %f225, %f950, %p192;
	selp.f32 	%f952, %f951, %f950, %p191;
	setp.geu.f32 	%p194, %f949, %f952;
	mov.u32 	%r515, %r491;
	mov.u32 	%r516, %r446;
	mov.u32 	%r517, %r447;
	mov.u32 	%r518, %r448;
	@%p194 bra 	$L__BB0_148;
	setp.gt.f32 	%p197, %f226, %f227;
	selp.f32 	%f953, %f226, %f227, %p197;
	selp.f32 	%f954, %f225, %f953, %p192;
	selp.f32 	%f955, %f954, %f953, %p191;
	rcp.rn.f32 	%f956, %f955;
	mul.f32 	%f1137, %f1137, %f956;
	mul.f32 	%f1138, %f1138, %f956;
	mul.f32 	%f1139, %f1139, %f956;
	mov.u32 	%r138, %r445;
	mov.u32 	%r139, %r491;
	mov.u32 	%r140, %r446;
	mov.u32 	%r141, %r447;
	mov.u32 	%r449, %r448;
$L__BB0_117:
	mul.f32 	%f957, %f220, %f223;
	fma.rn.f32 	%f958, %f219, %f222, %f957;
	fma.rn.f32 	%f237, %f221, %f224, %f958;
	setp.leu.f32 	%p198, %f237, 0f00000000;
	@%p198 bra 	$L__BB0_119;
	ld.global.u32 	%r504, [%rd25+40];
	bra.uni 	$L__BB0_120;
$L__BB0_119:
	ld.global.u32 	%r504, [%rd25+40];
	setp.eq.s32 	%p199, %r504, 2;
	mov.f32 	%f250, 0f3F800000;
	mov.b32 	%r505, 2;
	@%p199 bra 	$L__BB0_121;
$L__BB0_120:
	mul.f32 	%f1137, %f1150, %f1137;
	mul.f32 	%f1138, %f1150, %f1138;
	mul.f32 	%f1139, %f1150, %f1139;
	mul.f32 	%f1203, %f1150, %f1203;
	mul.f32 	%f1204, %f1150, %f1204;
	mul.f32 	%f1205, %f1150, %f1205;
	mov.u32 	%r505, %r504;
	mov.f32 	%f250, %f1146;
$L__BB0_121:
	fma.rn.f32 	%f1147, %f1203, %f1137, %f1147;
	fma.rn.f32 	%f1148, %f1204, %f1138, %f1148;
	fma.rn.f32 	%f1149, %f1205, %f1139, %f1149;
	mul.f32 	%f960, %f225, %f250;
	mul.f32 	%f961, %f226, %f250;
	mul.f32 	%f962, %f227, %f250;
	mul.f32 	%f1137, %f1137, %f960;
	mul.f32 	%f1138, %f1138, %f961;
	mul.f32 	%f1139, %f1139, %f962;
	add.s32 	%r451, %r451, 2;
	setp.eq.s32 	%p200, %r505, 2;
	@%p200 bra 	$L__BB0_124;
	setp.ne.s32 	%p201, %r505, 1;
	@%p201 bra 	$L__BB0_131;
	add.f32 	%f1013, %f219, %f219;
	add.f32 	%f1014, %f220, %f220;
	add.f32 	%f1015, %f221, %f221;
	mul.f32 	%f1016, %f33, %f220;
	fma.rn.f32 	%f1017, %f32, %f219, %f1016;
	fma.rn.f32 	%f1018, %f34, %f221, %f1017;
	mul.f32 	%f1019, %f1013, %f1018;
	mul.f32 	%f1020, %f1014, %f1018;
	mul.f32 	%f1021, %f1015, %f1018;
	sub.f32 	%f1143, %f32, %f1019;
	sub.f32 	%f1144, %f33, %f1020;
	sub.f32 	%f1145, %f34, %f1021;
	mov.u32 	%r445, %r138;
	mov.u32 	%r446, %r139;
	mov.u32 	%r447, %r140;
	mov.u32 	%r448, %r141;
	mov.f32 	%f1146, %f250;
	bra.uni 	$L__BB0_13;
$L__BB0_124:
	setp.gt.f32 	%p202, %f237, 0f00000000;
	add.f32 	%f963, %f219, %f219;
	add.f32 	%f964, %f220, %f220;
	add.f32 	%f965, %f221, %f221;
	mul.f32 	%f966, %f33, %f220;
	fma.rn.f32 	%f967, %f32, %f219, %f966;
	fma.rn.f32 	%f968, %f34, %f221, %f967;
	mul.f32 	%f969, %f963, %f968;
	mul.f32 	%f970, %f964, %f968;
	mul.f32 	%f971, %f965, %f968;
	sub.f32 	%f1143, %f32, %f969;
	sub.f32 	%f1144, %f33, %f970;
	sub.f32 	%f1145, %f34, %f971;
	mul.f32 	%f972, %f33, %f223;
	fma.rn.f32 	%f973, %f32, %f222, %f972;
	fma.rn.f32 	%f263, %f34, %f224, %f973;
	selp.f32 	%f974, 0f3EE38E3A, 0f40100000, %p202;
	mul.f32 	%f975, %f263, %f263;
	mov.f32 	%f976, 0f3F800000;
	sub.f32 	%f977, %f976, %f975;
	mul.f32 	%f978, %f974, %f977;
	sub.f32 	%f264, %f976, %f978;
	setp.lt.f32 	%p203, %f264, 0f00000000;
	mov.u32 	%r445, %r138;
	mov.u32 	%r446, %r139;
	mov.u32 	%r447, %r140;
	mov.u32 	%r448, %r141;
	mov.f32 	%f1146, %f250;
	@%p203 bra 	$L__BB0_13;
	selp.f32 	%f979, 0f3F2AAAAB, 0f3FC00000, %p202;
	mul.f32 	%f980, %f32, %f979;
	mul.f32 	%f981, %f33, %f979;
	mul.f32 	%f982, %f34, %f979;
	sqrt.rn.f32 	%f983, %f264;
	fma.rn.f32 	%f984, %f263, %f979, %f983;
	neg.f32 	%f985, %f984;
	selp.f32 	%f986, %f984, %f985, %p202;
	mul.f32 	%f987, %f219, %f986;
	mul.f32 	%f988, %f220, %f986;
	mul.f32 	%f989, %f221, %f986;
	sub.f32 	%f990, %f980, %f987;
	sub.f32 	%f991, %f981, %f988;
	sub.f32 	%f992, %f982, %f989;
	mul.f32 	%f993, %f991, %f991;
	fma.rn.f32 	%f994, %f990, %f990, %f993;
	fma.rn.f32 	%f995, %f992, %f992, %f994;
	sqrt.rn.f32 	%f996, %f995;
	rcp.rn.f32 	%f997, %f996;
	mul.f32 	%f265, %f997, %f990;
	mul.f32 	%f266, %f997, %f991;
	mul.f32 	%f267, %f997, %f992;
	@%p198 bra 	$L__BB0_127;
	neg.f32 	%f1210, %f263;
	bra.uni 	$L__BB0_128;
$L__BB0_127:
	mul.f32 	%f998, %f220, %f266;
	fma.rn.f32 	%f999, %f219, %f265, %f998;
	fma.rn.f32 	%f1210, %f221, %f267, %f999;
$L__BB0_128:
	mov.f32 	%f1000, 0f3F800000;
	sub.f32 	%f1001, %f1000, %f1210;
	mul.f32 	%f1002, %f1001, 0f3F75C28F;
	mul.f32 	%f1003, %f1001, %f1002;
	mul.f32 	%f1004, %f1001, %f1003;
	mul.f32 	%f1005, %f1001, %f1004;
	fma.rn.f32 	%f271, %f1001, %f1005, 0f3D23D70A;
	cvt.f64.f32 	%fd34, %f271;
	fma.rn.f64 	%fd35, %fd34, 0d3FE0000000000000, 0d3FD0000000000000;
	cvt.rn.f32.f64 	%f272, %fd35;
	shr.u32 	%r361, %r449, 2;
	xor.b32  	%r362, %r361, %r449;
	shl.b32 	%r363, %r138, 4;
	shl.b32 	%r364, %r362, 1;
	xor.b32  	%r365, %r363, %r364;
	xor.b32  	%r366, %r365, %r138;
	xor.b32  	%r445, %r366, %r362;
	add.s32 	%r450, %r450, 362437;
	add.s32 	%r367, %r445, %r450;
	cvt.rn.f32.u32 	%f1006, %r367;
	fma.rn.f32 	%f1007, %f1006, 0f2F800000, 0f2F000000;
	setp.geu.f32 	%p206, %f1007, %f272;
	@%p206 bra 	$L__BB0_130;
	div.rn.f32 	%f1012, %f271, %f272;
	mul.f32 	%f1137, %f1137, %f1012;
	mul.f32 	%f1138, %f1138, %f1012;
	mul.f32 	%f1139, %f1139, %f1012;
	mov.u32 	%r446, %r138;
	mov.u32 	%r447, %r139;
	mov.u32 	%r448, %r140;
	mov.u32 	%r449, %r141;
	mov.f32 	%f1146, %f250;
	bra.uni 	$L__BB0_13;
$L__BB0_130:
	mov.f32 	%f1008, 0f3F800000;
	sub.f32 	%f1009, %f1008, %f272;
	sub.f32 	%f1010, %f1008, %f271;
	div.rn.f32 	%f1011, %f1010, %f1009;
	mul.f32 	%f1137, %f1137, %f1011;
	mul.f32 	%f1138, %f1138, %f1011;
	mul.f32 	%f1139, %f1139, %f1011;
	mov.u32 	%r446, %r138;
	mov.u32 	%r447, %r139;
	mov.u32 	%r448, %r140;
	mov.u32 	%r449, %r141;
	mov.f32 	%f1143, %f265;
	mov.f32 	%f1144, %f266;
	mov.f32 	%f1145, %f267;
	mov.f32 	%f1146, %f250;
	bra.uni 	$L__BB0_13;
$L__BB0_131:
	shr.u32 	%r368, %r449, 2;
	xor.b32  	%r369, %r368, %r449;
	shl.b32 	%r370, %r138, 4;
	shl.b32 	%r371, %r369, 1;
	xor.b32  	%r372, %r370, %r371;
	xor.b32  	%r373, %r372, %r138;
	xor.b32  	%r446, %r373, %r369;
	add.s32 	%r374, %r450, %r446;
	add.s32 	%r375, %r374, 362437;
	cvt.rn.f32.u32 	%f1022, %r375;
	fma.rn.f32 	%f1023, %f1022, 0f2F800000, 0f2F000000;
	mul.f32 	%f279, %f1023, 0f40C90FDB;
	shr.u32 	%r376, %r141, 2;
	xor.b32  	%r377, %r376, %r141;
	shl.b32 	%r378, %r446, 4;
	shl.b32 	%r379, %r377, 1;
	xor.b32  	%r380, %r379, %r378;
	xor.b32  	%r381, %r380, %r377;
	xor.b32  	%r445, %r381, %r446;
	add.s32 	%r450, %r450, 724874;
	abs.f32 	%f1024, %f222;
	cvt.f64.f32 	%fd36, %f1024;
	setp.gt.f64 	%p207, %fd36, 0d3FB999999999999A;
	selp.f32 	%f1025, 0f00000000, 0f3F800000, %p207;
	mul.f32 	%f1026, %f223, %f1025;
	sub.f32 	%f1027, %f224, %f1026;
	mul.f32 	%f1028, %f222, %f1025;
	mul.f32 	%f1029, %f224, %f1025;
	sub.f32 	%f1030, %f1028, %f1029;
	sub.f32 	%f1031, %f1026, %f222;
	mul.f32 	%f1032, %f1030, %f1030;
	fma.rn.f32 	%f1033, %f1027, %f1027, %f1032;
	fma.rn.f32 	%f1034, %f1031, %f1031, %f1033;
	sqrt.rn.f32 	%f1035, %f1034;
	rcp.rn.f32 	%f1036, %f1035;
	mul.f32 	%f280, %f1027, %f1036;
	mul.f32 	%f281, %f1030, %f1036;
	mul.f32 	%f282, %f1031, %f1036;
	mul.f32 	%f1037, %f279, 0f3F22F983;
	cvt.rni.s32.f32 	%r513, %f1037;
	cvt.rn.f32.s32 	%f1038, %r513;
	fma.rn.f32 	%f1039, %f1038, 0fBFC90FDA, %f279;
	fma.rn.f32 	%f1040, %f1038, 0fB3A22168, %f1039;
	fma.rn.f32 	%f1212, %f1038, 0fA7C234C5, %f1040;
	abs.f32 	%f284, %f279;
	setp.ltu.f32 	%p208, %f284, 0f47CE4780;
	mov.u32 	%r509, %r513;
	mov.f32 	%f1211, %f1212;
	@%p208 bra 	$L__BB0_139;
	setp.neu.f32 	%p209, %f284, 0f7F800000;
	@%p209 bra 	$L__BB0_134;
	mov.f32 	%f1043, 0f00000000;
	mul.rn.f32 	%f1211, %f279, %f1043;
	mov.b32 	%r509, 0;
	bra.uni 	$L__BB0_139;
$L__BB0_134:
	mov.b64 	%rd135, 0;
	mov.b32 	%r506, 0;
$L__BB0_135:
	.pragma "nounroll";
	mul.wide.u32 	%rd98, %r506, 4;
	mov.u64 	%rd99, __cudart_i2opi_f;
	add.s64 	%rd100, %rd99, %rd98;
	ld.global.nc.u32 	%r383, [%rd100];
	mov.b32 	%r384, %f279;
	shl.b32 	%r385, %r384, 8;
	or.b32  	%r386, %r385, -2147483648;
	mad.wide.u32 	%rd101, %r383, %r386, %rd135;
	shr.u64 	%rd135, %rd101, 32;
	add.s64 	%rd102, %rd2, %rd98;
	st.local.u32 	[%rd102], %rd101;
	add.s32 	%r506, %r506, 1;
	setp.ne.s32 	%p210, %r506, 6;
	@%p210 bra 	$L__BB0_135;
	mov.b32 	%r387, %f279;
	shr.u32 	%r388, %r387, 23;
	st.local.u32 	[%rd2+24], %rd135;
	and.b32  	%r157, %r388, 31;
	and.b32  	%r389, %r388, 224;
	add.s32 	%r390, %r389, -128;
	shr.u32 	%r391, %r390, 5;
	mul.wide.u32 	%rd103, %r391, 4;
	sub.s64 	%rd28, %rd2, %rd103;
	ld.local.u32 	%r507, [%rd28+24];
	ld.local.u32 	%r508, [%rd28+20];
	setp.eq.s32 	%p211, %r157, 0;
	@%p211 bra 	$L__BB0_138;
	shf.l.wrap.b32 	%r507, %r508, %r507, %r157;
	ld.local.u32 	%r392, [%rd28+16];
	shf.l.wrap.b32 	%r508, %r392, %r508, %r157;
$L__BB0_138:
	shr.u32 	%r393, %r507, 30;
	shf.l.wrap.b32 	%r394, %r508, %r507, 2;
	shl.b32 	%r395, %r508, 2;
	shr.u32 	%r396, %r394, 31;
	add.s32 	%r509, %r396, %r393;
	shr.s32 	%r397, %r394, 31;
	xor.b32  	%r398, %r397, %r394;
	xor.b32  	%r399, %r397, %r395;
	cvt.u64.u32 	%rd104, %r398;
	shl.b64 	%rd105, %rd104, 32;
	cvt.u64.u32 	%rd106, %r399;
	or.b64  	%rd107, %rd105, %rd106;
	cvt.rn.f64.s64 	%fd37, %rd107;
	mul.f64 	%fd38, %fd37, 0d3BF921FB54442D19;
	cvt.rn.f32.f64 	%f1041, %fd38;
	neg.f32 	%f1042, %f1041;
	setp.lt.s32 	%p212, %r394, 0;
	selp.f32 	%f1211, %f1042, %f1041, %p212;
$L__BB0_139:
	add.s32 	%r401, %r509, 1;
	mul.rn.f32 	%f1044, %f1211, %f1211;
	and.b32  	%r402, %r509, 1;
	setp.eq.b32 	%p214, %r402, 1;
	selp.f32 	%f1045, %f1211, 0f3F800000, %p214;
	fma.rn.f32 	%f1046, %f1044, %f1045, 0f00000000;
	fma.rn.f32 	%f1047, %f1044, 0f37CBAC00, 0fBAB607ED;
	selp.f32 	%f1048, 0fB94D4153, %f1047, %p214;
	selp.f32 	%f1049, 0f3C0885E4, 0f3D2AAABB, %p214;
	fma.rn.f32 	%f1050, %f1048, %f1044, %f1049;
	selp.f32 	%f1051, 0fBE2AAAA8, 0fBEFFFFFF, %p214;
	fma.rn.f32 	%f1052, %f1050, %f1044, %f1051;
	fma.rn.f32 	%f1053, %f1052, %f1046, %f1045;
	and.b32  	%r403, %r401, 2;
	setp.eq.s32 	%p215, %r403, 0;
	mov.f32 	%f1054, 0f00000000;
	sub.f32 	%f1055, %f1054, %f1053;
	selp.f32 	%f1056, %f1053, %f1055, %p215;
	mul.f32 	%f288, %f280, %f1056;
	mul.f32 	%f289, %f281, %f1056;
	mul.f32 	%f290, %f282, %f1056;
	@%p208 bra 	$L__BB0_147;
	setp.neu.f32 	%p216, %f284, 0f7F800000;
	@%p216 bra 	$L__BB0_142;
	mov.f32 	%f1059, 0f00000000;
	mul.rn.f32 	%f1212, %f279, %f1059;
	mov.b32 	%r513, 0;
	bra.uni 	$L__BB0_147;
$L__BB0_142:
	mov.b32 	%r166, %f279;
	mov.b64 	%rd136, 0;
	mov.b32 	%r510, 0;
$L__BB0_143:
	.pragma "nounroll";
	mul.wide.u32 	%rd109, %r510, 4;
	mov.u64 	%rd110, __cudart_i2opi_f;
	add.s64 	%rd111, %rd110, %rd109;
	ld.global.nc.u32 	%r405, [%rd111];
	shl.b32 	%r406, %r166, 8;
	or.b32  	%r407, %r406, -2147483648;
	mad.wide.u32 	%rd112, %r405, %r407, %rd136;
	shr.u64 	%rd136, %rd112, 32;
	add.s64 	%rd113, %rd1, %rd109;
	st.local.u32 	[%rd113], %rd112;
	add.s32 	%r510, %r510, 1;
	setp.ne.s32 	%p217, %r510, 6;
	@%p217 bra 	$L__BB0_143;
	shr.u32 	%r408, %r166, 23;
	st.local.u32 	[%rd1+24], %rd136;
	and.b32  	%r169, %r408, 31;
	and.b32  	%r409, %r408, 224;
	add.s32 	%r410, %r409, -128;
	shr.u32 	%r411, %r410, 5;
	mul.wide.u32 	%rd114, %r411, 4;
	sub.s64 	%rd31, %rd1, %rd114;
	ld.local.u32 	%r511, [%rd31+24];
	ld.local.u32 	%r512, [%rd31+20];
	setp.eq.s32 	%p218, %r169, 0;
	@%p218 bra 	$L__BB0_146;
	shf.l.wrap.b32 	%r511, %r512, %r511, %r169;
	ld.local.u32 	%r412, [%rd31+16];
	shf.l.wrap.b32 	%r512, %r412, %r512, %r169;
$L__BB0_146:
	shr.u32 	%r413, %r511, 30;
	shf.l.wrap.b32 	%r414, %r512, %r511, 2;
	shl.b32 	%r415, %r512, 2;
	shr.u32 	%r416, %r414, 31;
	add.s32 	%r513, %r416, %r413;
	shr.s32 	%r417, %r414, 31;
	xor.b32  	%r418, %r417, %r414;
	xor.b32  	%r419, %r417, %r415;
	cvt.u64.u32 	%rd115, %r418;
	shl.b64 	%rd116, %rd115, 32;
	cvt.u64.u32 	%rd117, %r419;
	or.b64  	%rd118, %rd116, %rd117;
	cvt.rn.f64.s64 	%fd39, %rd118;
	mul.f64 	%fd40, %fd39, 0d3BF921FB54442D19;
	cvt.rn.f32.f64 	%f1057, %fd40;
	neg.f32 	%f1058, %f1057;
	setp.lt.s32 	%p219, %r414, 0;
	selp.f32 	%f1212, %f1058, %f1057, %p219;
$L__BB0_147:
	add.s32 	%r421, %r445, %r450;
	cvt.rn.f32.u32 	%f1060, %r421;
	fma.rn.f32 	%f1061, %f1060, 0f2F800000, 0f2F000000;
	sqrt.rn.f32 	%f1062, %f1061;
	mul.rn.f32 	%f1063, %f1212, %f1212;
	and.b32  	%r422, %r513, 1;
	setp.eq.b32 	%p220, %r422, 1;
	selp.f32 	%f1064, 0f3F800000, %f1212, %p220;
	fma.rn.f32 	%f1065, %f1063, %f1064, 0f00000000;
	fma.rn.f32 	%f1066, %f1063, 0f37CBAC00, 0fBAB607ED;
	selp.f32 	%f1067, %f1066, 0fB94D4153, %p220;
	selp.f32 	%f1068, 0f3D2AAABB, 0f3C0885E4, %p220;
	fma.rn.f32 	%f1069, %f1067, %f1063, %f1068;
	selp.f32 	%f1070, 0fBEFFFFFF, 0fBE2AAAA8, %p220;
	fma.rn.f32 	%f1071, %f1069, %f1063, %f1070;
	fma.rn.f32 	%f1072, %f1071, %f1065, %f1064;
	and.b32  	%r423, %r513, 2;
	setp.eq.s32 	%p221, %r423, 0;
	mov.f32 	%f1073, 0f00000000;
	sub.f32 	%f1074, %f1073, %f1072;
	selp.f32 	%f1075, %f1072, %f1074, %p221;
	mul.f32 	%f1076, %f224, %f281;
	mul.f32 	%f1077, %f223, %f282;
	sub.f32 	%f1078, %f1077, %f1076;
	mul.f32 	%f1079, %f1078, %f1075;
	mul.f32 	%f1080, %f222, %f282;
	mul.f32 	%f1081, %f224, %f280;
	sub.f32 	%f1082, %f1081, %f1080;
	mul.f32 	%f1083, %f1082, %f1075;
	mul.f32 	%f1084, %f223, %f280;
	mul.f32 	%f1085, %f222, %f281;
	sub.f32 	%f1086, %f1085, %f1084;
	mul.f32 	%f1087, %f1086, %f1075;
	mul.f32 	%f1088, %f1062, %f1079;
	mul.f32 	%f1089, %f1062, %f1083;
	mul.f32 	%f1090, %f1062, %f1087;
	fma.rn.f32 	%f1091, %f1062, %f288, %f1088;
	fma.rn.f32 	%f1092, %f1062, %f289, %f1089;
	fma.rn.f32 	%f1093, %f1062, %f290, %f1090;
	mov.f32 	%f1094, 0f3F800000;
	sub.f32 	%f1095, %f1094, %f1061;
	sqrt.rn.f32 	%f1096, %f1095;
	fma.rn.f32 	%f1097, %f222, %f1096, %f1091;
	fma.rn.f32 	%f1098, %f223, %f1096, %f1092;
	fma.rn.f32 	%f1099, %f224, %f1096, %f1093;
	mul.f32 	%f1100, %f1098, %f1098;
	fma.rn.f32 	%f1101, %f1097, %f1097, %f1100;
	fma.rn.f32 	%f1102, %f1099, %f1099, %f1101;
	sqrt.rn.f32 	%f1103, %f1102;
	rcp.rn.f32 	%f1104, %f1103;
	mul.f32 	%f1143, %f1104, %f1097;
	mul.f32 	%f1144, %f1104, %f1098;
	mul.f32 	%f1145, %f1104, %f1099;
	mov.u32 	%r447, %r138;
	mov.u32 	%r448, %r139;
	mov.u32 	%r449, %r140;
	mov.f32 	%f1146, %f250;
	bra.uni 	$L__BB0_13;
$L__BB0_148:
	ld.param.u32 	%r426, [_Z13render_kernelPK6SpheremP3Vecmmi_param_5];
	fma.rn.f32 	%f1132, %f8, %f1147, %f1132;
	fma.rn.f32 	%f1133, %f8, %f1148, %f1133;
	fma.rn.f32 	%f1134, %f8, %f1149, %f1134;
	add.s64 	%rd130, %rd130, 1;
	cvt.s64.s32 	%rd119, %r426;
	setp.ne.s64 	%p222, %rd130, %rd119;
	@%p222 bra 	$L__BB0_6;
	setp.lt.f32 	%p224, %f1132, 0f00000000;
	setp.gt.f32 	%p225, %f1132, 0f3F800000;
	selp.f32 	%f1105, 0f3F800000, %f1132, %p225;
	mul.f32 	%f1106, %f1105, 0f3E800000;
	selp.f32 	%f1107, 0f00000000, %f1106, %p224;
	setp.lt.f32 	%p226, %f1133, 0f00000000;
	setp.gt.f32 	%p227, %f1133, 0f3F800000;
	selp.f32 	%f1108, 0f3F800000, %f1133, %p227;
	mul.f32 	%f1109, %f1108, 0f3E800000;
	selp.f32 	%f1110, 0f00000000, %f1109, %p226;
	setp.lt.f32 	%p228, %f1134, 0f00000000;
	setp.gt.f32 	%p229, %f1134, 0f3F800000;
	selp.f32 	%f1111, 0f3F800000, %f1134, %p229;
	mul.f32 	%f1112, %f1111, 0f3E800000;
	selp.f32 	%f1113, 0f00000000, %f1112, %p228;
	add.f32 	%f1131, %f1107, %f1131;
	add.f32 	%f1130, %f1110, %f1130;
	add.f32 	%f1129, %f1113, %f1129;
	st.global.f32 	[%rd8], %f1131;
	st.global.f32 	[%rd8+4], %f1130;
	st.global.f32 	[%rd8+8], %f1129;
	mov.f64 	%fd44, 0d3FF8000000000000;
	mov.pred 	%p232, 0;
	@%p2 bra 	$L__BB0_5;
	mov.f64 	%fd43, 0d3FF8000000000000;
	mov.pred 	%p231, 0;
	@%p1 bra 	$L__BB0_4;
$L__BB0_151:
	ret;

}


// ===== COMPILED SASS (sm_100) =====

	.target	sm_100

	.elftype	@"ET_EXEC"


//--------------------- .note.nv.tkinfo           --------------------------
	.section	.note.nv.tkinfo,"",@"SHT_NOTE"
	.sectionflags	@"SHF_NOTE_NV_TKINFO"
	.tkinfo
        /*0018*/ 	.word	0x00000002
        /*0030*/ 	.string	""
        /*0030*/ 	.string	"ptxas"
        /*0030*/ 	.string	"Cuda compilation tools, release 13.0, V13.0.88"
        /*0030*/ 	.string	"Build cuda_13.0.r13.0/compiler.36424714_0"
        /*0030*/ 	.string	"-arch sm_100 -m 64 "



//--------------------- .note.nv.cuinfo           --------------------------
	.section	.note.nv.cuinfo,"",@"SHT_NOTE"
	.sectionflags	@"SHF_NOTE_NV_CUINFO"
        /*0018*/ 	.short	0x0002
        /*001a*/ 	.short	0x0064
        /*001c*/ 	.short	0x0082
	.zero		2


//--------------------- .nv.info                  --------------------------
	.section	.nv.info,"",@"SHT_CUDA_INFO"
	.align	4


	//----- nvinfo : EIATTR_REGCOUNT
	.align		4
        /*0000*/ 	.byte	0x04, 0x2f
        /*0002*/ 	.short	(.L_11 - .L_10)
	.align		4
.L_10:
        /*0004*/ 	.word	index@(_Z13render_kernelPK6SpheremP3Vecmmi)
        /*0008*/ 	.word	0x00000044


	//----- nvinfo : EIATTR_FRAME_SIZE
	.align		4
.L_11:
        /*000c*/ 	.byte	0x04, 0x11
        /*000e*/ 	.short	(.L_13 - .L_12)
	.align		4
.L_12:
        /*0010*/ 	.word	index@($__internal_3_$__cuda_sm3x_div_rn_noftz_f32_slowpath)
        /*0014*/ 	.word	0x00000020


	//----- nvinfo : EIATTR_FRAME_SIZE
	.align		4
.L_13:
        /*0018*/ 	.byte	0x04, 0x11
        /*001a*/ 	.short	(.L_15 - .L_14)
	.align		4
.L_14:
        /*001c*/ 	.word	index@($__internal_2_$__cuda_sm20_sqrt_rn_f32_slowpath)
        /*0020*/ 	.word	0x00000020


	//----- nvinfo : EIATTR_FRAME_SIZE
	.align		4
.L_15:
        /*0024*/ 	.byte	0x04, 0x11
        /*0026*/ 	.short	(.L_17 - .L_16)
	.align		4
.L_16:
        /*0028*/ 	.word	index@($__internal_1_$__cuda_sm20_rcp_rn_f32_slowpath)
        /*002c*/ 	.word	0x00000020


	//----- nvinfo : EIATTR_FRAME_SIZE
	.align		4
.L_17:
        /*0030*/ 	.byte	0x04, 0x11
        /*0032*/ 	.short	(.L_19 - .L_18)
	.align		4
.L_18:
        /*0034*/ 	.word	index@($__internal_0_$__cuda_sm20_div_rn_f64_full)
        /*0038*/ 	.word	0x00000020


	//----- nvinfo : EIATTR_FRAME_SIZE
	.align		4
.L_19:
        /*003c*/ 	.byte	0x04, 0x11
        /*003e*/ 	.short	(.L_21 - .L_20)
	.align		4
.L_20:
        /*0040*/ 	.word	index@(_Z13render_kernelPK6SpheremP3Vecmmi)
        /*0044*/ 	.word	0x00000020


	//----- nvinfo : EIATTR_MIN_STACK_SIZE
	.align		4
.L_21:
        /*0048*/ 	.byte	0x04, 0x12
        /*004a*/ 	.short	(.L_23 - .L_22)
	.align		4
.L_22:
        /*004c*/ 	.word	index@(_Z13render_kernelPK6SpheremP3Vecmmi)
        /*0050*/ 	.word	0x00000020
.L_23:


//--------------------- .nv.compat                --------------------------
	.section	.nv.compat,"",@"SHT_CUDA_COMPAT_INFO"
	.align	4
        /*0000*/ 	.byte	0x02, 0x09, 0x00, 0x00, 0x02, 0x02, 0x01, 0x00, 0x02, 0x05, 0x05, 0x00, 0x03, 0x07, 0x01, 0x01
        /*0010*/ 	.byte	0x02, 0x03, 0x00, 0x00, 0x02, 0x06, 0x01, 0x00, 0x04, 0x0b, 0x08, 0x00, 0x01, 0x00, 0x00, 0x00
        /*0020*/ 	.byte	0x00, 0x00, 0x00, 0x00


//--------------------- .nv.info._Z13render_kernelPK6SpheremP3Vecmmi --------------------------
	.section	.nv.info._Z13render_kernelPK6SpheremP3Vecmmi,"",@"SHT_CUDA_INFO"
	.sectionflags	@""
	.align	4


	//----- nvinfo : EIATTR_CUDA_API_VERSION
	.align		4
        /*0000*/ 	.byte	0x04, 0x37
        /*0002*/ 	.short	(.L_25 - .L_24)
.L_24:
        /*0004*/ 	.word	0x00000082


	//----- nvinfo : EIATTR_KPARAM_INFO
	.align		4
.L_25:
        /*0008*/ 	.byte	0x04, 0x17
        /*000a*/ 	.short	(.L_27 - .L_26)
.L_26:
        /*000c*/ 	.word	0x00000000
        /*0010*/ 	.short	0x0005
        /*0012*/ 	.short	0x0028
        /*0014*/ 	.byte	0x00, 0xf0, 0x11, 0x00


	//----- nvinfo : EIATTR_KPARAM_INFO
	.align		4
.L_27:
        /*0018*/ 	.byte	0x04, 0x17
        /*001a*/ 	.short	(.L_29 - .L_28)
.L_28:
        /*001c*/ 	.word	0x00000000
        /*0020*/ 	.short	0x0004
        /*0022*/ 	.short	0x0020
        /*0024*/ 	.byte	0x00, 0xf0, 0x21, 0x00


	//----- nvinfo : EIATTR_KPARAM_INFO
	.align		4
.L_29:
        /*0028*/ 	.byte	0x04, 0x17
        /*002a*/ 	.short	(.L_31 - .L_30)
.L_30:
        /*002c*/ 	.word	0x00000000
        /*0030*/ 	.short	0x0003
        /*0032*/ 	.short	0x0018
        /*0034*/ 	.byte	0x00, 0xf0, 0x21, 0x00


	//----- nvinfo : EIATTR_KPARAM_INFO
	.align		4
.L_31:
        /*0038*/ 	.byte	0x04, 0x17
        /*003a*/ 	.short	(.L_33 - .L_32)
.L_32:
        /*003c*/ 	.word	0x00000000
        /*0040*/ 	.short	0x0002
        /*0042*/ 	.short	0x0010
        /*0044*/ 	.byte	0x00, 0xf5, 0x21, 0x00


	//----- nvinfo : EIATTR_KPARAM_INFO
	.align		4
.L_33:
        /*0048*/ 	.byte	0x04, 0x17
        /*004a*/ 	.short	(.L_35 - .L_34)
.L_34:
        /*004c*/ 	.word	0x00000000
        /*0050*/ 	.short	0x0001
        /*0052*/ 	.short	0x0008
        /*0054*/ 	.byte	0x00, 0xf0, 0x21, 0x00


	//----- nvinfo : EIATTR_KPARAM_INFO
	.align		4
.L_35:
        /*0058*/ 	.byte	0x04, 0x17
        /*005a*/ 	.short	(.L_37 - .L_36)
.L_36:
        /*005c*/ 	.word	0x00000000
        /*0060*/ 	.short	0x0000
        /*0062*/ 	.short	0x0000
        /*0064*/ 	.byte	0x00, 0xf5, 0x21, 0x00


	//----- nvinfo : EIATTR_SPARSE_MMA_MASK
	.align		4
.L_37:
        /*0068*/ 	.byte	0x03, 0x50
        /*006a*/ 	.short	0x0000


	//----- nvinfo : EIATTR_MAXREG_COUNT
	.align		4
        /*006c*/ 	.byte	0x03, 0x1b
        /*006e*/ 	.short	0x00ff


	//----- nvinfo : EIATTR_MERCURY_ISA_VERSION
	.align		4
        /*0070*/ 	.byte	0x03, 0x5f
        /*0072*/ 	.short	0x0101


	//----- nvinfo : EIATTR_VRC_CTA_INIT_COUNT
	.align		4
        /*0074*/ 	.byte	0x02, 0x4a
	.zero		1
	.zero		1


	//----- nvinfo : EIATTR_EXIT_INSTR_OFFSETS
	.align		4
        /*0078*/ 	.byte	0x04, 0x1c
        /*007a*/ 	.short	(.L_39 - .L_38)


	//   ....[0]....
.L_38:
        /*007c*/ 	.word	0x00000120


	//   ....[1]....
        /*0080*/ 	.word	0x00000700


	//   ....[2]....
        /*0084*/ 	.word	0x0000a0f0


	//----- nvinfo : EIATTR_CRS_STACK_SIZE
	.align		4
.L_39:
        /*0088*/ 	.byte	0x04, 0x1e
        /*008a*/ 	.short	(.L_41 - .L_40)
.L_40:
        /*008c*/ 	.word	0x00000000


	//----- nvinfo : EIATTR_CBANK_PARAM_SIZE
	.align		4
.L_41:
        /*0090*/ 	.byte	0x03, 0x19
        /*0092*/ 	.short	0x002c


	//----- nvinfo : EIATTR_PARAM_CBANK
	.align		4
        /*0094*/ 	.byte	0x04, 0x0a
        /*0096*/ 	.short	(.L_43 - .L_42)
	.align		4
.L_42:
        /*0098*/ 	.word	index@(.nv.constant0._Z13render_kernelPK6SpheremP3Vecmmi)
        /*009c*/ 	.short	0x0380
        /*009e*/ 	.short	0x002c


	//----- nvinfo : EIATTR_SW_WAR
	.align		4
.L_43:
        /*00a0*/ 	.byte	0x04, 0x36
        /*00a2*/ 	.short	(.L_45 - .L_44)
.L_44:
        /*00a4*/ 	.word	0x00000008
.L_45:


//--------------------- .nv.callgraph             --------------------------
	.section	.nv.callgraph,"",@"SHT_CUDA_CALLGRAPH"
	.align	4
	.sectionentsize	8
	.align		4
        /*0000*/ 	.word	0x00000000
	.align		4
        /*0004*/ 	.word	0xffffffff
	.align		4
        /*0008*/ 	.word	0x00000000
	.align		4
        /*000c*/ 	.word	0xfffffffe
	.align		4
        /*0010*/ 	.word	0x00000000
	.align		4
        /*0014*/ 	.word	0xfffffffd
	.align		4
        /*0018*/ 	.word	0x00000000
	.align		4
        /*001c*/ 	.word	0xfffffffc


//--------------------- .nv.constant4             --------------------------
	.section	.nv.constant4,"a",@progbits
	.align	8
	.align		8
.nv.constant4:
        /*0000*/ 	.dword	precalc_xorwow_matrix
	.align		8
        /*0008*/ 	.dword	precalc_xorwow_offset_matrix
	.align		8
        /*0010*/ 	.dword	mrg32k3aM1
	.align		8
        /*0018*/ 	.dword	mrg32k3aM2
	.align		8
        /*0020*/ 	.dword	mrg32k3aM1SubSeq
	.align		8
        /*0028*/ 	.dword	mrg32k3aM2SubSeq
	.align		8
        /*0030*/ 	.dword	mrg32k3aM1Seq
	.align		8
        /*0038*/ 	.dword	mrg32k3aM2Seq
	.align		8
        /*0040*/ 	.dword	__cudart_i2opi_f


//--------------------- .nv.constant3             --------------------------
	.section	.nv.constant3,"a",@progbits
	.align	8
.nv.constant3:
	.type		__cr_lgamma_table,@object
	.size		__cr_lgamma_table,(.L_8 - __cr_lgamma_table)
__cr_lgamma_table:
        /*0000*/ 	.byte	0x00, 0x00, 0x00, 0x00, 0x00, 0x00, 0x00, 0x00, 0x00, 0x00, 0x00, 0x00, 0x00, 0x00, 0x00, 0x00
        /*0010*/ 	.byte	0xef, 0x39, 0xfa, 0xfe, 0x42, 0x2e, 0xe6, 0x3f, 0x02, 0x20, 0x2a, 0xfa, 0x0b, 0xab, 0xfc, 0x3f
        /*0020*/ 	.byte	0xf9, 0x2c, 0x92, 0x7c, 0xa7, 0x6c, 0x09, 0x40, 0xc9, 0x79, 0x44, 0x3c, 0x64, 0x26, 0x13, 0x40
        /*0030*/ 	.byte	0xca, 0x01, 0xcf, 0x3a, 0x27, 0x51, 0x1a, 0x40, 0x30, 0xcc, 0x2d, 0xf3, 0xe1, 0x0c, 0x21, 0x40
        /*0040*/ 	.byte	0x0d, 0xb7, 0xfc, 0x82, 0x8e, 0x35, 0x25, 0x40
.L_8:


//--------------------- .text._Z13render_kernelPK6SpheremP3Vecmmi --------------------------
	.section	.text._Z13render_kernelPK6SpheremP3Vecmmi,"ax",@progbits
	.align	128
        .global         _Z13render_kernelPK6SpheremP3Vecmmi
        .type           _Z13render_kernelPK6SpheremP3Vecmmi,@function
        .size           _Z13render_kernelPK6SpheremP3Vecmmi,(.L_x_292 - _Z13render_kernelPK6SpheremP3Vecmmi)
        .other          _Z13render_kernelPK6SpheremP3Vecmmi,@"STO_CUDA_ENTRY STV_DEFAULT"
_Z13render_kernelPK6SpheremP3Vecmmi:
.text._Z13render_kernelPK6SpheremP3Vecmmi:
[----:B------:R-:W0:Y:S01]  /*0000*/  LDC R1, c[0x0][0x37c] ;  /* 0x0000df00ff017b82 */ /* 0x000e220000000800 */
[----:B------:R-:W1:Y:S07]  /*0010*/  S2R R5, SR_TID.Y ;  /* 0x0000000000057919 */ /* 0x000e6e0000002200 */
[----:B------:R-:W2:Y:S01]  /*0020*/  LDC R3, c[0x0][0x360] ;  /* 0x0000d800ff037b82 */ /* 0x000ea20000000800 */
[----:B------:R-:W3:Y:S01]  /*0030*/  LDCU.64 UR6, c[0x0][0x3a0] ;  /* 0x00007400ff0677ac */ /* 0x000ee20008000a00 */
[----:B0-----:R-:W-:Y:S01]  /*0040*/  IADD3 R1, PT, PT, R1, -0x20, RZ ;  /* 0xffffffe001017810 */ /* 0x001fe20007ffe0ff */
[----:B------:R-:W2:Y:S01]  /*0050*/  S2R R4, SR_TID.X ;  /* 0x0000000000047919 */ /* 0x000ea20000002100 */
[----:B------:R-:W0:Y:S04]  /*0060*/  LDCU.64 UR8, c[0x0][0x398] ;  /* 0x00007300ff0877ac */ /* 0x000e280008000a00 */
[----:B------:R-:W1:Y:S08]  /*0070*/  S2UR UR5, SR_CTAID.Y ;  /* 0x00000000000579c3 */ /* 0x000e700000002600 */
[----:B------:R-:W1:Y:S08]  /*0080*/  LDC R0, c[0x0][0x364] ;  /* 0x0000d900ff007b82 */ /* 0x000e700000000800 */
[----:B------:R-:W2:Y:S01]  /*0090*/  S2UR UR4, SR_CTAID.X ;  /* 0x00000000000479c3 */ /* 0x000ea20000002500 */
[----:B-1----:R-:W-:-:S05]  /*00a0*/  IMAD R5, R0, UR5, R5 ;  /* 0x0000000500057c24 */ /* 0x002fca000f8e0205 */
[----:B---3--:R-:W-:Y:S01]  /*00b0*/  ISETP.GE.U32.AND P0, PT, R5, UR6, PT ;  /* 0x0000000605007c0c */ /* 0x008fe2000bf06070 */
[----:B--2---:R-:W-:Y:S01]  /*00c0*/  IMAD R4, R3, UR4, R4 ;  /* 0x0000000403047c24 */ /* 0x004fe2000f8e0204 */
[----:B------:R-:W1:Y:S02]  /*00d0*/  LDCU UR4, c[0x0][0x370] ;  /* 0x00006e00ff0477ac */ /* 0x000e640008000800 */
[----:B------:R-:W-:Y:S02]  /*00e0*/  ISETP.GE.U32.AND.EX P0, PT, RZ, UR7, PT, P0 ;  /* 0x00000007ff007c0c */ /* 0x000fe4000bf06100 */
[----:B0-----:R-:W-:-:S04]  /*00f0*/  ISETP.GE.U32.AND P1, PT, R4, UR8, PT ;  /* 0x0000000804007c0c */ /* 0x001fc8000bf26070 */
[----:B------:R-:W-:Y:S01]  /*0100*/  ISETP.GE.U32.OR.EX P0, PT, RZ, UR9, P0, P1 ;  /* 0x00000009ff007c0c */ /* 0x000fe20008706510 */
[----:B-1----:R-:W-:-:S12]  /*0110*/  IMAD.WIDE.U32 R2, R3, UR4, RZ ;  /* 0x0000000403027c25 */ /* 0x002fd8000f8e00ff */
[----:B------:R-:W-:Y:S05]  /*0120*/  @P0 EXIT ;  /* 0x000000000000094d */ /* 0x000fea0003800000 */
[----:B------:R-:W0:Y:S01]  /*0130*/  LDCU.64 UR4, c[0x0][0x3a0] ;  /* 0x00007400ff0477ac */ /* 0x000e220008000a00 */
[----:B------:R-:W-:-:S03]  /*0140*/  IMAD.WIDE.U32 R6, R2, R5, RZ ;  /* 0x0000000502067225 */ /* 0x000fc600078e00ff */
[----:B------:R-:W-:Y:S01]  /*0150*/  IADD3 R54, P1, PT, R4, R6, RZ ;  /* 0x0000000604367210 */ /* 0x000fe20007f3e0ff */
[----:B------:R-:W-:-:S03]  /*0160*/  IMAD R6, R3, R5, RZ ;  /* 0x0000000503067224 */ /* 0x000fc600078e02ff */
[----:B------:R-:W-:-:S05]  /*0170*/  LOP3.LUT R54, R54, 0xaad26b49, RZ, 0x3c, !PT ;  /* 0xaad26b4936367812 */ /* 0x000fca00078e3cff */
[----:B------:R-:W-:Y:S01]  /*0180*/  IMAD R54, R54, 0x4182bed5, RZ ;  /* 0x4182bed536367824 */ /* 0x000fe200078e02ff */
[----:B0-----:R-:W0:Y:S01]  /*0190*/  I2F.U64 R9, UR4 ;  /* 0x0000000400097d12 */ /* 0x001e220008301000 */
[----:B------:R-:W1:Y:S07]  /*01a0*/  LDCU.64 UR4, c[0x0][0x398] ;  /* 0x00007300ff0477ac */ /* 0x000e6e0008000a00 */
[----:B0-----:R-:W0:Y:S08]  /*01b0*/  MUFU.RCP R8, R9 ;  /* 0x0000000900087308 */ /* 0x001e300000001000 */
[----:B-1----:R-:W1:Y:S01]  /*01c0*/  I2F.U64 R0, UR4 ;  /* 0x0000000400007d12 */ /* 0x002e620008301000 */
[----:B0-----:R-:W-:-:S04]  /*01d0*/  FFMA R11, -R9, R8, 1 ;  /* 0x3f800000090b7423 */ /* 0x001fc80000000108 */
[----:B------:R-:W-:Y:S01]  /*01e0*/  FFMA R11, R8, R11, R8 ;  /* 0x0000000b080b7223 */ /* 0x000fe20000000008 */
[----:B------:R-:W-:Y:S01]  /*01f0*/  IADD3.X R8, PT, PT, R7, R6, RZ, P1, !PT ;  /* 0x0000000607087210 */ /* 0x000fe20000ffe4ff */
[----:B-1----:R-:W-:-:S03]  /*0200*/  FMUL R2, R0, 0.51349997520446777344 ;  /* 0x3f0374bc00027820 */ /* 0x002fc60000400000 */
[----:B------:R-:W-:Y:S01]  /*0210*/  LOP3.LUT R8, R8, 0xf7dcefdd, RZ, 0x3c, !PT ;  /* 0xf7dcefdd08087812 */ /* 0x000fe200078e3cff */
[----:B------:R-:W0:Y:S01]  /*0220*/  FCHK P0, R2, R9 ;  /* 0x0000000902007302 */ /* 0x000e220000000000 */
[----:B------:R-:W-:-:S04]  /*0230*/  FFMA R0, R2, R11, RZ ;  /* 0x0000000b02007223 */ /* 0x000fc800000000ff */
[----:B------:R-:W-:-:S04]  /*0240*/  FFMA R3, -R9, R0, R2 ;  /* 0x0000000009037223 */ /* 0x000fc80000000102 */
[----:B------:R-:W-:Y:S01]  /*0250*/  FFMA R0, R11, R3, R0 ;  /* 0x000000030b007223 */ /* 0x000fe20000000000 */
[----:B0-----:R-:W-:Y:S06]  /*0260*/  @!P0 BRA `(.L_x_0) ;  /* 0x0000000000108947 */ /* 0x001fec0003800000 */
[----:B------:R-:W-:Y:S02]  /*0270*/  MOV R3, R9 ;  /* 0x0000000900037202 */ /* 0x000fe40000000f00 */
[----:B------:R-:W-:-:S07]  /*0280*/  MOV R44, 0x2a0 ;  /* 0x000002a0002c7802 */ /* 0x000fce0000000f00 */
[----:B------:R-:W-:Y:S05]  /*0290*/  CALL.REL.NOINC `($__internal_3_$__cuda_sm3x_div_rn_noftz_f32_slowpath) ;  /* 0x000000a800347944 */ /* 0x000fea0003c00000 */
[----:B------:R-:W-:-:S07]  /*02a0*/  IMAD.MOV.U32 R0, RZ, RZ, R45 ;  /* 0x000000ffff007224 */ /* 0x000fce00078e002d */
.L_x_0:
[C---:B------:R-:W-:Y:S01]  /*02b0*/  FFMA R7, R0.reuse, 0.99909329414367675781, RZ ;  /* 0x3f7fc49400077823 */ /* 0x040fe200000000ff */
[----:B------:R-:W-:Y:S01]  /*02c0*/  FMUL R9, R0, -0.042573366314172744751 ;  /* 0xbd2e616900097820 */ /* 0x000fe20000400000 */
[----:B------:R-:W-:Y:S02]  /*02d0*/  BSSY.RECONVERGENT B0, `(.L_x_1) ;  /* 0x0000011000007945 */ /* 0x000fe40003800200 */
[----:B------:R-:W-:-:S04]  /*02e0*/  FFMA R2, R7, R7, RZ ;  /* 0x0000000707027223 */ /* 0x000fc800000000ff */
[----:B------:R-:W-:-:S04]  /*02f0*/  FFMA R3, R9, R9, R2 ;  /* 0x0000000909037223 */ /* 0x000fc80000000002 */
[----:B------:R0:W1:Y:S01]  /*0300*/  MUFU.RSQ R6, R3 ;  /* 0x0000000300067308 */ /* 0x0000620000001400 */
[----:B------:R-:W-:-:S04]  /*0310*/  IADD3 R2, PT, PT, R3, -0xd000000, RZ ;  /* 0xf300000003027810 */ /* 0x000fc80007ffe0ff */
[----:B------:R-:W-:-:S13]  /*0320*/  ISETP.GT.U32.AND P0, PT, R2, 0x727fffff, PT ;  /* 0x727fffff0200780c */ /* 0x000fda0003f04070 */
[----:B01----:R-:W-:Y:S05]  /*0330*/  @!P0 BRA `(.L_x_2) ;  /* 0x0000000000188947 */ /* 0x003fea0003800000 */
[----:B------:R-:W-:Y:S01]  /*0340*/  BSSY.RECONVERGENT B1, `(.L_x_3) ;  /* 0x0000003000017945 */ /* 0x000fe20003800200 */
[----:B------:R-:W-:-:S07]  /*0350*/  MOV R2, 0x370 ;  /* 0x0000037000027802 */ /* 0x000fce0000000f00 */
[----:B------:R-:W-:Y:S05]  /*0360*/  CALL.REL.NOINC `($__internal_2_$__cuda_sm20_sqrt_rn_f32_slowpath) ;  /* 0x000000a400ac7944 */ /* 0x000fea0003c00000 */
[----:B------:R-:W-:Y:S05]  /*0370*/  BSYNC.RECONVERGENT B1 ;  /* 0x0000000000017941 */ /* 0x000fea0003800200 */
.L_x_3:
[----:B------:R-:W-:Y:S01]  /*0380*/  MOV R2, R56 ;  /* 0x0000003800027202 */ /* 0x000fe20000000f00 */
[----:B------:R-:W-:Y:S06]  /*0390*/  BRA `(.L_x_4) ;  /* 0x0000000000107947 */ /* 0x000fec0003800000 */
.L_x_2:
[----:B------:R-:W-:Y:S01]  /*03a0*/  FMUL.FTZ R2, R3, R6 ;  /* 0x0000000603027220 */ /* 0x000fe20000410000 */
[----:B------:R-:W-:-:S03]  /*03b0*/  FMUL.FTZ R6, R6, 0.5 ;  /* 0x3f00000006067820 */ /* 0x000fc60000410000 */
[----:B------:R-:W-:-:S04]  /*03c0*/  FFMA R3, -R2, R2, R3 ;  /* 0x0000000202037223 */ /* 0x000fc80000000103 */
[----:B------:R-:W-:-:S07]  /*03d0*/  FFMA R2, R3, R6, R2 ;  /* 0x0000000603027223 */ /* 0x000fce0000000002 */
.L_x_4:
[----:B------:R-:W-:Y:S05]  /*03e0*/  BSYNC.RECONVERGENT B0 ;  /* 0x0000000000007941 */ /* 0x000fea0003800200 */
.L_x_1:
[----:B------:R-:W-:Y:S01]  /*03f0*/  IADD3 R3, PT, PT, R2, 0x1800000, RZ ;  /* 0x0180000002037810 */ /* 0x000fe20007ffe0ff */
[----:B------:R-:W0:Y:S01]  /*0400*/  LDCU.64 UR12, c[0x0][0x358] ;  /* 0x00006b00ff0c77ac */ /* 0x000e220008000a00 */
[----:B------:R-:W-:Y:S02]  /*0410*/  BSSY.RECONVERGENT B0, `(.L_x_5) ;  /* 0x000000b000007945 */ /* 0x000fe40003800200 */
[----:B------:R-:W-:-:S04]  /*0420*/  LOP3.LUT R3, R3, 0x7f800000, RZ, 0xc0, !PT ;  /* 0x7f80000003037812 */ /* 0x000fc800078ec0ff */
[----:B------:R-:W-:-:S13]  /*0430*/  ISETP.GT.U32.AND P0, PT, R3, 0x1ffffff, PT ;  /* 0x01ffffff0300780c */ /* 0x000fda0003f04070 */
[----:B0-----:R-:W-:Y:S05]  /*0440*/  @P0 BRA `(.L_x_6) ;  /* 0x00000000000c0947 */ /* 0x001fea0003800000 */
[----:B------:R-:W-:-:S07]  /*0450*/  MOV R3, 0x470 ;  /* 0x0000047000037802 */ /* 0x000fce0000000f00 */
[----:B------:R-:W-:Y:S05]  /*0460*/  CALL.REL.NOINC `($__internal_1_$__cuda_sm20_rcp_rn_f32_slowpath) ;  /* 0x000000a000987944 */ /* 0x000fea0003c00000 */
[----:B------:R-:W-:Y:S05]  /*0470*/  BRA `(.L_x_7) ;  /* 0x0000000000107947 */ /* 0x000fea0003800000 */
.L_x_6:
[----:B------:R-:W0:Y:S02]  /*0480*/  MUFU.RCP R3, R2 ;  /* 0x0000000200037308 */ /* 0x000e240000001000 */
[----:B0-----:R-:W-:-:S04]  /*0490*/  FFMA R6, R3, R2, -1 ;  /* 0xbf80000003067423 */ /* 0x001fc80000000002 */
[----:B------:R-:W-:-:S04]  /*04a0*/  FADD.FTZ R6, -R6, -RZ ;  /* 0x800000ff06067221 */ /* 0x000fc80000010100 */
[----:B------:R-:W-:-:S07]  /*04b0*/  FFMA R2, R3, R6, R3 ;  /* 0x0000000603027223 */ /* 0x000fce0000000003 */
.L_x_7:
[----:B------:R-:W-:Y:S05]  /*04c0*/  BSYNC.RECONVERGENT B0 ;  /* 0x0000000000007941 */ /* 0x000fea0003800200 */
.L_x_5:
[----:B------:R-:W0:Y:S01]  /*04d0*/  LDC.64 R10, c[0x0][0x3a0] ;  /* 0x0000e800ff0a7b82 */ /* 0x000e220000000a00 */
[----:B------:R-:W1:Y:S01]  /*04e0*/  LDCU.64 UR4, c[0x0][0x398] ;  /* 0x00007300ff0477ac */ /* 0x000e620008000a00 */
[----:B------:R-:W-:-:S06]  /*04f0*/  LOP3.LUT R3, RZ, R5, RZ, 0x33, !PT ;  /* 0x00000005ff037212 */ /* 0x000fcc00078e33ff */
[----:B------:R-:W2:Y:S01]  /*0500*/  LDC.64 R34, c[0x0][0x390] ;  /* 0x0000e400ff227b82 */ /* 0x000ea20000000a00 */
[----:B0-----:R-:W-:-:S04]  /*0510*/  IADD3 R3, P0, PT, R3, R10, RZ ;  /* 0x0000000a03037210 */ /* 0x001fc80007f1e0ff */
[----:B------:R-:W-:-:S05]  /*0520*/  IADD3.X R5, PT, PT, R11, -0x1, RZ, P0, !PT ;  /* 0xffffffff0b057810 */ /* 0x000fca00007fe4ff */
[----:B-1----:R-:W-:Y:S02]  /*0530*/  IMAD R6, R5, UR4, RZ ;  /* 0x0000000405067c24 */ /* 0x002fe4000f8e02ff */
[----:B------:R-:W-:Y:S02]  /*0540*/  IMAD.MOV.U32 R5, RZ, RZ, RZ ;  /* 0x000000ffff057224 */ /* 0x000fe400078e00ff */
[C---:B------:R-:W-:Y:S01]  /*0550*/  IMAD.WIDE.U32 R4, R3.reuse, UR4, R4 ;  /* 0x0000000403047c25 */ /* 0x040fe2000f8e0004 */
[----:B------:R-:W0:Y:S03]  /*0560*/  LDCU UR4, c[0x0][0x3a8] ;  /* 0x00007500ff0477ac */ /* 0x000e260008000800 */
[----:B------:R-:W-:Y:S02]  /*0570*/  IMAD R3, R3, UR5, R6 ;  /* 0x0000000503037c24 */ /* 0x000fe4000f8e0206 */
[----:B--2---:R-:W-:-:S03]  /*0580*/  IMAD.WIDE.U32 R34, R4, 0xc, R34 ;  /* 0x0000000c04227825 */ /* 0x004fc600078e0022 */
[----:B------:R-:W-:-:S05]  /*0590*/  IADD3 R3, PT, PT, R5, R3, RZ ;  /* 0x0000000305037210 */ /* 0x000fca0007ffe0ff */
[----:B------:R-:W-:-:S05]  /*05a0*/  IMAD R3, R3, 0xc, RZ ;  /* 0x0000000c03037824 */ /* 0x000fca00078e02ff */
[----:B------:R-:W-:-:S05]  /*05b0*/  IADD3 R35, PT, PT, R35, R3, RZ ;  /* 0x0000000323237210 */ /* 0x000fca0007ffe0ff */
[----:B------:R1:W5:Y:S04]  /*05c0*/  LDG.E R4, desc[UR12][R34.64] ;  /* 0x0000000c22047981 */ /* 0x000368000c1e1900 */
[----:B------:R1:W5:Y:S04]  /*05d0*/  LDG.E R5, desc[UR12][R34.64+0x4] ;  /* 0x0000040c22057981 */ /* 0x000368000c1e1900 */
[----:B------:R1:W5:Y:S01]  /*05e0*/  LDG.E R6, desc[UR12][R34.64+0x8] ;  /* 0x0000080c22067981 */ /* 0x000362000c1e1900 */
[----:B0-----:R-:W-:-:S09]  /*05f0*/  UISETP.NE.AND UP0, UPT, UR4, URZ, UPT ;  /* 0x000000ff0400728c */ /* 0x001fd2000bf05270 */
[----:B-1----:R-:W-:Y:S05]  /*0600*/  BRA.U UP0, `(.L_x_8) ;  /* 0x0000000100407547 */ /* 0x002fea000b800000 */
[----:B-----5:R-:W-:Y:S01]  /*0610*/  FADD R4, RZ, R4 ;  /* 0x00000004ff047221 */ /* 0x020fe20000000000 */
[----:B------:R-:W-:Y:S01]  /*0620*/  FADD R5, RZ, R5 ;  /* 0x00000005ff057221 */ /* 0x000fe20000000000 */
[----:B------:R-:W-:Y:S02]  /*0630*/  FADD R6, RZ, R6 ;  /* 0x00000006ff067221 */ /* 0x000fe40000000000 */
[----:B------:R-:W-:Y:S01]  /*0640*/  FADD R4, RZ, R4 ;  /* 0x00000004ff047221 */ /* 0x000fe20000000000 */
[----:B------:R-:W-:Y:S01]  /*0650*/  FADD R5, RZ, R5 ;  /* 0x00000005ff057221 */ /* 0x000fe20000000000 */
[----:B------:R-:W-:Y:S02]  /*0660*/  FADD R6, RZ, R6 ;  /* 0x00000006ff067221 */ /* 0x000fe40000000000 */
[----:B------:R-:W-:Y:S01]  /*0670*/  FADD R4, RZ, R4 ;  /* 0x00000004ff047221 */ /* 0x000fe20000000000 */
[----:B------:R-:W-:Y:S01]  /*0680*/  FADD R5, RZ, R5 ;  /* 0x00000005ff057221 */ /* 0x000fe20000000000 */
[----:B------:R-:W-:-:S02]  /*0690*/  FADD R6, RZ, R6 ;  /* 0x00000006ff067221 */ /* 0x000fc40000000000 */
[----:B------:R-:W-:Y:S01]  /*06a0*/  FADD R3, RZ, R4 ;  /* 0x00000004ff037221 */ /* 0x000fe20000000000 */
[----:B------:R-:W-:Y:S01]  /*06b0*/  FADD R5, RZ, R5 ;  /* 0x00000005ff057221 */ /* 0x000fe20000000000 */
[----:B------:R-:W-:-:S03]  /*06c0*/  FADD R7, RZ, R6 ;  /* 0x00000006ff077221 */ /* 0x000fc60000000000 */
[----:B------:R-:W-:Y:S04]  /*06d0*/  STG.E desc[UR12][R34.64], R3 ;  /* 0x0000000322007986 */ /* 0x000fe8000c10190c */
[----:B------:R-:W-:Y:S04]  /*06e0*/  STG.E desc[UR12][R34.64+0x4], R5 ;  /* 0x0000040522007986 */ /* 0x000fe8000c10190c */
[----:B------:R-:W-:Y:S01]  /*06f0*/  STG.E desc[UR12][R34.64+0x8], R7 ;  /* 0x0000080722007986 */ /* 0x000fe2000c10190c */
[----:B------:R-:W-:Y:S05]  /*0700*/  EXIT ;  /* 0x000000000000794d */ /* 0x000fea0003800000 */
.L_x_8:
[----:B------:R-:W-:Y:S01]  /*0710*/  I2FP.F32.S32 R3, UR4 ;  /* 0x0000000400037c45 */ /* 0x000fe20008201400 */
[-C--:B------:R-:W-:Y:S01]  /*0720*/  FMUL R12, R7, R2.reuse ;  /* 0x00000002070c7220 */ /* 0x080fe20000400000 */
[----:B------:R-:W-:Y:S01]  /*0730*/  FMUL R9, R9, R2 ;  /* 0x0000000209097220 */ /* 0x000fe20000400000 */
[----:B------:R-:W-:Y:S01]  /*0740*/  IMAD R11, R8, -0x658354e5, RZ ;  /* 0x9a7cab1b080b7824 */ /* 0x000fe200078e02ff */
[----:B------:R-:W-:-:S04]  /*0750*/  IADD3 R10, PT, PT, R3, 0x1800000, RZ ;  /* 0x01800000030a7810 */ /* 0x000fc80007ffe0ff */
[----:B------:R-:W-:-:S04]  /*0760*/  LOP3.LUT R10, R10, 0x7f800000, RZ, 0xc0, !PT ;  /* 0x7f8000000a0a7812 */ /* 0x000fc800078ec0ff */
[----:B------:R-:W-:Y:S01]  /*0770*/  ISETP.GT.U32.AND P0, PT, R10, 0x1ffffff, PT ;  /* 0x01ffffff0a00780c */ /* 0x000fe20003f04070 */
[----:B------:R-:W-:-:S12]  /*0780*/  FMUL R10, RZ, R2 ;  /* 0x00000002ff0a7220 */ /* 0x000fd80000400000 */
[----:B------:R-:W-:Y:S05]  /*0790*/  @P0 BRA `(.L_x_9) ;  /* 0x0000000000140947 */ /* 0x000fea0003800000 */
[----:B------:R-:W-:Y:S01]  /*07a0*/  IMAD.MOV.U32 R2, RZ, RZ, R3 ;  /* 0x000000ffff027224 */ /* 0x000fe200078e0003 */
[----:B------:R-:W-:-:S07]  /*07b0*/  MOV R3, 0x7d0 ;  /* 0x000007d000037802 */ /* 0x000fce0000000f00 */
[----:B-----5:R-:W-:Y:S05]  /*07c0*/  CALL.REL.NOINC `($__internal_1_$__cuda_sm20_rcp_rn_f32_slowpath) ;  /* 0x0000009c00c07944 */ /* 0x020fea0003c00000 */
[----:B------:R-:W-:Y:S01]  /*07d0*/  MOV R7, R2 ;  /* 0x0000000200077202 */ /* 0x000fe20000000f00 */
[----:B------:R-:W-:Y:S06]  /*07e0*/  BRA `(.L_x_10) ;  /* 0x0000000000107947 */ /* 0x000fec0003800000 */
.L_x_9:
[----:B------:R-:W0:Y:S02]  /*07f0*/  MUFU.RCP R2, R3 ;  /* 0x0000000300027308 */ /* 0x000e240000001000 */
[----:B0-----:R-:W-:-:S04]  /*0800*/  FFMA R7, R3, R2, -1 ;  /* 0xbf80000003077423 */ /* 0x001fc80000000002 */
[----:B------:R-:W-:-:S04]  /*0810*/  FADD.FTZ R7, -R7, -RZ ;  /* 0x800000ff07077221 */ /* 0x000fc80000010100 */
[----:B------:R-:W-:-:S07]  /*0820*/  FFMA R7, R2, R7, R2 ;  /* 0x0000000702077223 */ /* 0x000fce0000000002 */
.L_x_10:
[----:B------:R-:W-:Y:S01]  /*0830*/  FMUL R8, R9, 0.51349997520446777344 ;  /* 0x3f0374bc09087820 */ /* 0x000fe20000400000 */
[----:B------:R-:W-:Y:S01]  /*0840*/  FMUL R9, R12, 0.51349997520446777344 ;  /* 0x3f0374bc0c097820 */ /* 0x000fe20000400000 */
[C---:B------:R-:W-:Y:S01]  /*0850*/  LOP3.LUT R55, R11.reuse, 0x5491333, RZ, 0x3c, !PT ;  /* 0x054913330b377812 */ /* 0x040fe200078e3cff */
[----:B------:R-:W-:Y:S01]  /*0860*/  FMUL R10, R10, 0.51349997520446777344 ;  /* 0x3f0374bc0a0a7820 */ /* 0x000fe20000400000 */
[----:B------:R-:W-:Y:S01]  /*0870*/  IADD3 R52, PT, PT, R11, 0x1f123bb5, RZ ;  /* 0x1f123bb50b347810 */ /* 0x000fe20007ffe0ff */
[----:B------:R-:W-:Y:S01]  /*0880*/  UPLOP3.LUT UP0, UPT, UPT, UPT, UPT, 0x80, 0x8 ;  /* 0x000000000008789c */ /* 0x000fe20003f0f070 */
[C---:B------:R-:W-:Y:S01]  /*0890*/  IADD3 R11, PT, PT, R54.reuse, 0x64f0c9, R11 ;  /* 0x0064f0c9360b7810 */ /* 0x040fe20007ffe00b */
[----:B------:R-:W-:Y:S01]  /*08a0*/  UMOV UR8, 0x0 ;  /* 0x0000000000087882 */ /* 0x000fe20000000000 */
[C---:B------:R-:W-:Y:S01]  /*08b0*/  IADD3 R12, PT, PT, R54.reuse, 0x583f19, RZ ;  /* 0x00583f19360c7810 */ /* 0x040fe20007ffe0ff */
[----:B------:R-:W-:Y:S01]  /*08c0*/  UMOV UR9, 0x3fe00000 ;  /* 0x3fe0000000097882 */ /* 0x000fe20000000000 */
[C---:B------:R-:W-:Y:S01]  /*08d0*/  LOP3.LUT R53, R54.reuse, 0x159a55e5, RZ, 0x3c, !PT ;  /* 0x159a55e536357812 */ /* 0x040fe200078e3cff */
[----:B------:R-:W-:-:S07]  /*08e0*/  VIADD R54, R54, 0x75bcd15 ;  /* 0x075bcd1536367836 */ /* 0x000fce0000000000 */
.L_x_266:
[----:B------:R-:W-:Y:S02]  /*08f0*/  UPLOP3.LUT UP1, UPT, UPT, UPT, UP0, 0x80, 0x8 ;  /* 0x000000000008789c */ /* 0x000fe40003f2f000 */
[----:B------:R-:W-:Y:S01]  /*0900*/  UPLOP3.LUT UP0, UPT, UPT, UPT, UPT, 0x80, 0x8 ;  /* 0x000000000008789c */ /* 0x000fe20003f0f070 */
[----:B------:R-:W-:Y:S01]  /*0910*/  UMOV UR10, 0x0 ;  /* 0x00000000000a7882 */ /* 0x000fe20000000000 */
[----:B01----:R-:W-:-:S09]  /*0920*/  UMOV UR11, 0x3fe00000 ;  /* 0x3fe00000000b7882 */ /* 0x003fd20000000000 */
.L_x_265:
[----:B------:R-:W-:Y:S01]  /*0930*/  HFMA2 R13, -RZ, RZ, 0, 0 ;  /* 0x00000000ff0d7431 */ /* 0x000fe200000001ff */
[----:B------:R-:W-:Y:S01]  /*0940*/  CS2R R14, SRZ ;  /* 0x00000000000e7805 */ /* 0x000fe2000001ff00 */
[----:B------:R-:W-:Y:S01]  /*0950*/  UPLOP3.LUT UP2, UPT, UPT, UPT, UP0, 0x80, 0x8 ;  /* 0x000000000008789c */ /* 0x000fe20003f4f000 */
[----:B------:R-:W-:Y:S01]  /*0960*/  UMOV UR4, URZ ;  /* 0x000000ff00047c82 */ /* 0x000fe20008000000 */
[----:B01----:R-:W-:-:S09]  /*0970*/  UMOV UR5, URZ ;  /* 0x000000ff00057c82 */ /* 0x003fd20008000000 */
.L_x_264:
[----:B------:R-:W-:Y:S01]  /*0980*/  SHF.R.U32.HI R3, RZ, 0x2, R54 ;  /* 0x00000002ff037819 */ /* 0x000fe20000011636 */
[----:B------:R-:W-:Y:S01]  /*0990*/  BSSY.RECONVERGENT B0, `(.L_x_11) ;  /* 0x0000039000007945 */ /* 0x000fe20003800200 */
[----:B------:R-:W-:Y:S02]  /*09a0*/  SHF.L.U32 R17, R12, 0x4, RZ ;  /* 0x000000040c117819 */ /* 0x000fe400000006ff */
[----:B------:R-:W-:Y:S02]  /*09b0*/  LOP3.LUT R3, R3, R54, RZ, 0x3c, !PT ;  /* 0x0000003603037212 */ /* 0x000fe400078e3cff */
[----:B------:R-:W-:Y:S02]  /*09c0*/  SHF.R.U32.HI R16, RZ, 0x2, R53 ;  /* 0x00000002ff107819 */ /* 0x000fe40000011635 */
[----:B------:R-:W-:Y:S02]  /*09d0*/  SHF.L.U32 R2, R3, 0x1, RZ ;  /* 0x0000000103027819 */ /* 0x000fe400000006ff */
[----:B------:R-:W-:-:S02]  /*09e0*/  LOP3.LUT R53, R16, R53, RZ, 0x3c, !PT ;  /* 0x0000003510357212 */ /* 0x000fc400078e3cff */
[----:B------:R-:W-:Y:S02]  /*09f0*/  LOP3.LUT R2, R12, R17, R2, 0x96, !PT ;  /* 0x000000110c027212 */ /* 0x000fe400078e9602 */
[----:B------:R-:W-:Y:S02]  /*0a00*/  MOV R17, 0x2f800000 ;  /* 0x2f80000000117802 */ /* 0x000fe40000000f00 */
[----:B------:R-:W-:Y:S01]  /*0a10*/  LOP3.LUT R16, R2, R3, RZ, 0x3c, !PT ;  /* 0x0000000302107212 */ /* 0x000fe200078e3cff */
[----:B------:R-:W-:-:S03]  /*0a20*/  IMAD.SHL.U32 R3, R53, 0x2, RZ ;  /* 0x0000000235037824 */ /* 0x000fc600078e00ff */
[----:B------:R-:W-:Y:S02]  /*0a30*/  IADD3 R2, PT, PT, R11, 0x587c5, R16 ;  /* 0x000587c50b027810 */ /* 0x000fe40007ffe010 */
[----:B------:R-:W-:Y:S02]  /*0a40*/  SHF.L.U32 R18, R16, 0x4, RZ ;  /* 0x0000000410127819 */ /* 0x000fe400000006ff */
[----:B------:R-:W-:Y:S02]  /*0a50*/  I2FP.F32.U32 R2, R2 ;  /* 0x0000000200027245 */ /* 0x000fe40000201000 */
[----:B------:R-:W-:Y:S02]  /*0a60*/  LOP3.LUT R3, R53, R3, R18, 0x96, !PT ;  /* 0x0000000335037212 */ /* 0x000fe400078e9612 */
[----:B------:R-:W-:Y:S01]  /*0a70*/  IADD3 R11, PT, PT, R11, 0xb0f8a, RZ ;  /* 0x000b0f8a0b0b7810 */ /* 0x000fe20007ffe0ff */
[----:B------:R-:W-:Y:S01]  /*0a80*/  FFMA R2, R2, R17, 1.1641532182693481445e-10 ;  /* 0x2f00000002027423 */ /* 0x000fe20000000011 */
[----:B------:R-:W-:-:S03]  /*0a90*/  LOP3.LUT R18, R3, R16, RZ, 0x3c, !PT ;  /* 0x0000001003127212 */ /* 0x000fc600078e3cff */
[----:B------:R-:W-:Y:S02]  /*0aa0*/  FADD R19, R2, R2 ;  /* 0x0000000202137221 */ /* 0x000fe40000000000 */
[----:B------:R-:W-:-:S03]  /*0ab0*/  IMAD.IADD R3, R18, 0x1, R11 ;  /* 0x0000000112037824 */ /* 0x000fc600078e020b */
[----:B------:R-:W-:Y:S02]  /*0ac0*/  FSETP.GEU.AND P0, PT, R19, 1, PT ;  /* 0x3f8000001300780b */ /* 0x000fe40003f0e000 */
[----:B------:R-:W-:-:S05]  /*0ad0*/  I2FP.F32.U32 R3, R3 ;  /* 0x0000000300037245 */ /* 0x000fca0000201000 */
[----:B------:R-:W-:Y:S01]  /*0ae0*/  FFMA R3, R3, R17, 1.1641532182693481445e-10 ;  /* 0x2f00000003037423 */ /* 0x000fe20000000011 */
[----:B------:R-:W-:Y:S02]  /*0af0*/  MOV R17, R12 ;  /* 0x0000000c00117202 */ /* 0x000fe40000000f00 */
[----:B------:R-:W-:Y:S01]  /*0b00*/  MOV R12, R18 ;  /* 0x00000012000c7202 */ /* 0x000fe20000000f00 */
[----:B------:R-:W-:Y:S02]  /*0b10*/  FADD R21, R3, R3 ;  /* 0x0000000303157221 */ /* 0x000fe40000000000 */
[----:B0-----:R-:W-:Y:S05]  /*0b20*/  @P0 BRA `(.L_x_12) ;  /* 0x0000000000400947 */ /* 0x001fea0003800000 */
[----:B------:R-:W-:Y:S01]  /*0b30*/  IADD3 R3, PT, PT, R19, -0xd000000, RZ ;  /* 0xf300000013037810 */ /* 0x000fe20007ffe0ff */
[----:B------:R0:W1:Y:S01]  /*0b40*/  MUFU.RSQ R2, R19 ;  /* 0x0000001300027308 */ /* 0x0000620000001400 */
[----:B------:R-:W-:Y:S02]  /*0b50*/  BSSY.RECONVERGENT B1, `(.L_x_13) ;  /* 0x000000b000017945 */ /* 0x000fe40003800200 */
[----:B------:R-:W-:-:S13]  /*0b60*/  ISETP.GT.U32.AND P0, PT, R3, 0x727fffff, PT ;  /* 0x727fffff0300780c */ /* 0x000fda0003f04070 */
[----:B0-----:R-:W-:Y:S05]  /*0b70*/  @!P0 BRA `(.L_x_14) ;  /* 0x0000000000108947 */ /* 0x001fea0003800000 */
[----:B------:R-:W-:Y:S01]  /*0b80*/  IMAD.MOV.U32 R3, RZ, RZ, R19 ;  /* 0x000000ffff037224 */ /* 0x000fe200078e0013 */
[----:B-1----:R-:W-:-:S07]  /*0b90*/  MOV R2, 0xbb0 ;  /* 0x00000bb000027802 */ /* 0x002fce0000000f00 */
[----:B-----5:R-:W-:Y:S05]  /*0ba0*/  CALL.REL.NOINC `($__internal_2_$__cuda_sm20_sqrt_rn_f32_slowpath) ;  /* 0x0000009c009c7944 */ /* 0x020fea0003c00000 */
[----:B------:R-:W-:Y:S05]  /*0bb0*/  BRA `(.L_x_15) ;  /* 0x0000000000107947 */ /* 0x000fea0003800000 */
.L_x_14:
[----:B-1----:R-:W-:Y:S01]  /*0bc0*/  FMUL.FTZ R56, R19, R2 ;  /* 0x0000000213387220 */ /* 0x002fe20000410000 */
[----:B------:R-:W-:-:S03]  /*0bd0*/  FMUL.FTZ R2, R2, 0.5 ;  /* 0x3f00000002027820 */ /* 0x000fc60000410000 */
[----:B------:R-:W-:-:S04]  /*0be0*/  FFMA R3, -R56, R56, R19 ;  /* 0x0000003838037223 */ /* 0x000fc80000000113 */
[----:B------:R-:W-:-:S07]  /*0bf0*/  FFMA R56, R3, R2, R56 ;  /* 0x0000000203387223 */ /* 0x000fce0000000038 */
.L_x_15:
[----:B------:R-:W-:Y:S05]  /*0c00*/  BSYNC.RECONVERGENT B1 ;  /* 0x0000000000017941 */ /* 0x000fea0003800200 */
.L_x_13:
[----:B------:R-:W-:Y:S01]  /*0c10*/  FADD R19, R56, -1 ;  /* 0xbf80000038137421 */ /* 0x000fe20000000000 */
[----:B------:R-:W-:Y:S06]  /*0c20*/  BRA `(.L_x_16) ;  /* 0x00000000003c7947 */ /* 0x000fec0003800000 */
.L_x_12:
[----:B------:R-:W-:Y:S01]  /*0c30*/  FADD R3, -R19, 2 ;  /* 0x4000000013037421 */ /* 0x000fe20000000100 */
[----:B------:R-:W-:Y:S03]  /*0c40*/  BSSY.RECONVERGENT B1, `(.L_x_17) ;  /* 0x000000c000017945 */ /* 0x000fe60003800200 */
[----:B------:R0:W1:Y:S01]  /*0c50*/  MUFU.RSQ R2, R3 ;  /* 0x0000000300027308 */ /* 0x0000620000001400 */
[----:B------:R-:W-:-:S04]  /*0c60*/  IADD3 R18, PT, PT, R3, -0xd000000, RZ ;  /* 0xf300000003127810 */ /* 0x000fc80007ffe0ff */
[----:B------:R-:W-:-:S13]  /*0c70*/  ISETP.GT.U32.AND P0, PT, R18, 0x727fffff, PT ;  /* 0x727fffff1200780c */ /* 0x000fda0003f04070 */
[----:B01----:R-:W-:Y:S05]  /*0c80*/  @!P0 BRA `(.L_x_18) ;  /* 0x00000000000c8947 */ /* 0x003fea0003800000 */
[----:B------:R-:W-:-:S07]  /*0c90*/  MOV R2, 0xcb0 ;  /* 0x00000cb000027802 */ /* 0x000fce0000000f00 */
[----:B-----5:R-:W-:Y:S05]  /*0ca0*/  CALL.REL.NOINC `($__internal_2_$__cuda_sm20_sqrt_rn_f32_slowpath) ;  /* 0x0000009c005c7944 */ /* 0x020fea0003c00000 */
[----:B------:R-:W-:Y:S05]  /*0cb0*/  BRA `(.L_x_19) ;  /* 0x0000000000107947 */ /* 0x000fea0003800000 */
.L_x_18:
[----:B------:R-:W-:Y:S01]  /*0cc0*/  FMUL.FTZ R56, R3, R2 ;  /* 0x0000000203387220 */ /* 0x000fe20000410000 */
[----:B------:R-:W-:-:S03]  /*0cd0*/  FMUL.FTZ R2, R2, 0.5 ;  /* 0x3f00000002027820 */ /* 0x000fc60000410000 */
[----:B------:R-:W-:-:S04]  /*0ce0*/  FFMA R3, -R56, R56, R3 ;  /* 0x0000003838037223 */ /* 0x000fc80000000103 */
[----:B------:R-:W-:-:S07]  /*0cf0*/  FFMA R56, R3, R2, R56 ;  /* 0x0000000203387223 */ /* 0x000fce0000000038 */
.L_x_19:
[----:B------:R-:W-:Y:S05]  /*0d00*/  BSYNC.RECONVERGENT B1 ;  /* 0x0000000000017941 */ /* 0x000fea0003800200 */
.L_x_17:
[----:B------:R-:W-:-:S07]  /*0d10*/  FADD R19, -R56, 1 ;  /* 0x3f80000038137421 */ /* 0x000fce0000000100 */
.L_x_16:
[----:B------:R-:W-:Y:S05]  /*0d20*/  BSYNC.RECONVERGENT B0 ;  /* 0x0000000000007941 */ /* 0x000fea0003800200 */
.L_x_11:
[----:B------:R-:W-:Y:S01]  /*0d30*/  FSETP.GEU.AND P0, PT, R21, 1, PT ;  /* 0x3f8000001500780b */ /* 0x000fe20003f0e000 */
[----:B------:R-:W-:-:S12]  /*0d40*/  BSSY.RECONVERGENT B0, `(.L_x_20) ;  /* 0x0000021000007945 */ /* 0x000fd80003800200 */
[----:B------:R-:W-:Y:S05]  /*0d50*/  @P0 BRA `(.L_x_21) ;  /* 0x0000000000400947 */ /* 0x000fea0003800000 */
[----:B------:R-:W-:Y:S01]  /*0d60*/  IADD3 R3, PT, PT, R21, -0xd000000, RZ ;  /* 0xf300000015037810 */ /* 0x000fe20007ffe0ff */
[----:B------:R0:W1:Y:S01]  /*0d70*/  MUFU.RSQ R2, R21 ;  /* 0x0000001500027308 */ /* 0x0000620000001400 */
[----:B------:R-:W-:Y:S02]  /*0d80*/  BSSY.RECONVERGENT B1, `(.L_x_22) ;  /* 0x000000b000017945 */ /* 0x000fe40003800200 */
[----:B------:R-:W-:-:S13]  /*0d90*/  ISETP.GT.U32.AND P0, PT, R3, 0x727fffff, PT ;  /* 0x727fffff0300780c */ /* 0x000fda0003f04070 */
[----:B0-----:R-:W-:Y:S05]  /*0da0*/  @!P0 BRA `(.L_x_23) ;  /* 0x0000000000108947 */ /* 0x001fea0003800000 */
[----:B------:R-:W-:Y:S02]  /*0db0*/  MOV R3, R21 ;  /* 0x0000001500037202 */ /* 0x000fe40000000f00 */
[----:B-1----:R-:W-:-:S07]  /*0dc0*/  MOV R2, 0xde0 ;  /* 0x00000de000027802 */ /* 0x002fce0000000f00 */
[----:B-----5:R-:W-:Y:S05]  /*0dd0*/  CALL.REL.NOINC `($__internal_2_$__cuda_sm20_sqrt_rn_f32_slowpath) ;  /* 0x0000009c00107944 */ /* 0x020fea0003c00000 */
[----:B------:R-:W-:Y:S05]  /*0de0*/  BRA `(.L_x_24) ;  /* 0x0000000000107947 */ /* 0x000fea0003800000 */
.L_x_23:
[----:B-1----:R-:W-:Y:S01]  /*0df0*/  FMUL.FTZ R56, R21, R2 ;  /* 0x0000000215387220 */ /* 0x002fe20000410000 */
[----:B------:R-:W-:-:S03]  /*0e00*/  FMUL.FTZ R2, R2, 0.5 ;  /* 0x3f00000002027820 */ /* 0x000fc60000410000 */
[----:B------:R-:W-:-:S04]  /*0e10*/  FFMA R3, -R56, R56, R21 ;  /* 0x0000003838037223 */ /* 0x000fc80000000115 */
[----:B------:R-:W-:-:S07]  /*0e20*/  FFMA R56, R3, R2, R56 ;  /* 0x0000000203387223 */ /* 0x000fce0000000038 */
.L_x_24:
[----:B------:R-:W-:Y:S05]  /*0e30*/  BSYNC.RECONVERGENT B1 ;  /* 0x0000000000017941 */ /* 0x000fea0003800200 */
.L_x_22:
[----:B------:R-:W-:Y:S01]  /*0e40*/  FADD R18, R56, -1 ;  /* 0xbf80000038127421 */ /* 0x000fe20000000000 */
[----:B------:R-:W-:Y:S06]  /*0e50*/  BRA `(.L_x_25) ;  /* 0x00000000003c7947 */ /* 0x000fec0003800000 */
.L_x_21:
[----:B------:R-:W-:Y:S01]  /*0e60*/  FADD R3, -R21, 2 ;  /* 0x4000000015037421 */ /* 0x000fe20000000100 */
[----:B------:R-:W-:Y:S03]  /*0e70*/  BSSY.RECONVERGENT B1, `(.L_x_26) ;  /* 0x000000c000017945 */ /* 0x000fe60003800200 */
[----:B------:R-:W-:Y:S01]  /*0e80*/  VIADD R18, R3, 0xf3000000 ;  /* 0xf300000003127836 */ /* 0x000fe20000000000 */
[----:B------:R0:W1:Y:S04]  /*0e90*/  MUFU.RSQ R2, R3 ;  /* 0x0000000300027308 */ /* 0x0000680000001400 */
[----:B------:R-:W-:-:S13]  /*0ea0*/  ISETP.GT.U32.AND P0, PT, R18, 0x727fffff, PT ;  /* 0x727fffff1200780c */ /* 0x000fda0003f04070 */
[----:B01----:R-:W-:Y:S05]  /*0eb0*/  @!P0 BRA `(.L_x_27) ;  /* 0x00000000000c8947 */ /* 0x003fea0003800000 */
[----:B------:R-:W-:-:S07]  /*0ec0*/  MOV R2, 0xee0 ;  /* 0x00000ee000027802 */ /* 0x000fce0000000f00 */
[----:B-----5:R-:W-:Y:S05]  /*0ed0*/  CALL.REL.NOINC `($__internal_2_$__cuda_sm20_sqrt_rn_f32_slowpath) ;  /* 0x0000009800d07944 */ /* 0x020fea0003c00000 */
[----:B------:R-:W-:Y:S05]  /*0ee0*/  BRA `(.L_x_28) ;  /* 0x0000000000107947 */ /* 0x000fea0003800000 */
.L_x_27:
[----:B------:R-:W-:Y:S01]  /*0ef0*/  FMUL.FTZ R56, R3, R2 ;  /* 0x0000000203387220 */ /* 0x000fe20000410000 */
[----:B------:R-:W-:-:S03]  /*0f00*/  FMUL.FTZ R2, R2, 0.5 ;  /* 0x3f00000002027820 */ /* 0x000fc60000410000 */
[----:B------:R-:W-:-:S04]  /*0f10*/  FFMA R3, -R56, R56, R3 ;  /* 0x0000003838037223 */ /* 0x000fc80000000103 */
[----:B------:R-:W-:-:S07]  /*0f20*/  FFMA R56, R3, R2, R56 ;  /* 0x0000000203387223 */ /* 0x000fce0000000038 */
.L_x_28:
[----:B------:R-:W-:Y:S05]  /*0f30*/  BSYNC.RECONVERGENT B1 ;  /* 0x0000000000017941 */ /* 0x000fea0003800200 */
.L_x_26:
[----:B------:R-:W-:-:S07]  /*0f40*/  FADD R18, -R56, 1 ;  /* 0x3f80000038127421 */ /* 0x000fce0000000100 */
.L_x_25:
[----:B------:R-:W-:Y:S05]  /*0f50*/  BSYNC.RECONVERGENT B0 ;  /* 0x0000000000007941 */ /* 0x000fea0003800200 */
.L_x_20:
[----:B------:R-:W0:Y:S01]  /*0f60*/  LDCU.64 UR6, c[0x0][0x398] ;  /* 0x00007300ff0677ac */ /* 0x000e220008000a00 */
[----:B------:R-:W1:Y:S01]  /*0f70*/  S2R R29, SR_TID.X ;  /* 0x00000000001d7919 */ /* 0x000e620000002100 */
[----:B------:R-:W1:Y:S01]  /*0f80*/  LDC R28, c[0x0][0x360] ;  /* 0x0000d800ff1c7b82 */ /* 0x000e620000000800 */
[----:B------:R-:W-:Y:S01]  /*0f90*/  HFMA2 R24, -RZ, RZ, 0, 5.9604644775390625e-08 ;  /* 0x00000001ff187431 */ /* 0x000fe200000001ff */
[----:B------:R-:W2:Y:S01]  /*0fa0*/  F2F.F64.F32 R2, R19 ;  /* 0x0000001300027310 */ /* 0x000ea20000201800 */
[----:B------:R-:W-:Y:S07]  /*0fb0*/  BSSY.RECONVERGENT B0, `(.L_x_29) ;  /* 0x000001a000007945 */ /* 0x000fee0003800200 */
[----:B0-----:R-:W0:Y:S01]  /*0fc0*/  I2F.F64.U64 R20, UR6 ;  /* 0x0000000600147d12 */ /* 0x001e220008301800 */
[----:B------:R-:W1:Y:S01]  /*0fd0*/  S2UR UR6, SR_CTAID.X ;  /* 0x00000000000679c3 */ /* 0x000e620000002500 */
[----:B--2---:R-:W-:-:S06]  /*0fe0*/  DADD R2, R2, UR10 ;  /* 0x0000000a02027e29 */ /* 0x004fcc0008000000 */
[----:B0-----:R-:W0:Y:S01]  /*0ff0*/  MUFU.RCP64H R25, R21 ;  /* 0x0000001500197308 */ /* 0x001e220000001800 */
[----:B-1----:R-:W-:Y:S01]  /*1000*/  IMAD R28, R28, UR6, R29 ;  /* 0x000000061c1c7c24 */ /* 0x002fe2000f8e021d */
[----:B0-----:R-:W-:-:S08]  /*1010*/  DFMA R22, -R20, R24, 1 ;  /* 0x3ff000001416742b */ /* 0x001fd00000000118 */
[----:B------:R-:W-:Y:S02]  /*1020*/  DFMA R26, R22, R22, R22 ;  /* 0x00000016161a722b */ /* 0x000fe40000000016 */
[----:B------:R-:W0:Y:S06]  /*1030*/  I2F.F64.U32 R22, R28 ;  /* 0x0000001c00167312 */ /* 0x000e2c0000201800 */
[----:B------:R-:W-:-:S08]  /*1040*/  DFMA R26, R24, R26, R24 ;  /* 0x0000001a181a722b */ /* 0x000fd00000000018 */
[----:B------:R-:W-:Y:S02]  /*1050*/  DFMA R24, -R20, R26, 1 ;  /* 0x3ff000001418742b */ /* 0x000fe4000000011a */
[----:B0-----:R-:W-:-:S06]  /*1060*/  DFMA R42, R2, 0.5, R22 ;  /* 0x3fe00000022a782b */ /* 0x001fcc0000000016 */
[----:B------:R-:W-:-:S04]  /*1070*/  DFMA R24, R26, R24, R26 ;  /* 0x000000181a18722b */ /* 0x000fc8000000001a */
[----:B------:R-:W-:-:S04]  /*1080*/  FSETP.GEU.AND P1, PT, |R43|, 6.5827683646048100446e-37, PT ;  /* 0x036000002b00780b */ /* 0x000fc80003f2e200 */
[----:B------:R-:W-:-:S08]  /*1090*/  DMUL R2, R42, R24 ;  /* 0x000000182a027228 */ /* 0x000fd00000000000 */
[----:B------:R-:W-:-:S08]  /*10a0*/  DFMA R22, -R20, R2, R42 ;  /* 0x000000021416722b */ /* 0x000fd0000000012a */
[----:B------:R-:W-:-:S10]  /*10b0*/  DFMA R2, R24, R22, R2 ;  /* 0x000000161802722b */ /* 0x000fd40000000002 */
[----:B------:R-:W-:-:S05]  /*10c0*/  FFMA R19, RZ, R21, R3 ;  /* 0x00000015ff137223 */ /* 0x000fca0000000003 */
[----:B------:R-:W-:-:S13]  /*10d0*/  FSETP.GT.AND P0, PT, |R19|, 1.469367938527859385e-39, PT ;  /* 0x001000001300780b */ /* 0x000fda0003f04200 */
[----:B------:R-:W-:Y:S05]  /*10e0*/  @P0 BRA P1, `(.L_x_30) ;  /* 0x0000000000180947 */ /* 0x000fea0000800000 */
[----:B------:R-:W-:Y:S02]  /*10f0*/  MOV R2, R20 ;  /* 0x0000001400027202 */ /* 0x000fe40000000f00 */
[----:B------:R-:W-:Y:S02]  /*1100*/  MOV R3, R21 ;  /* 0x0000001500037202 */ /* 0x000fe40000000f00 */
[----:B------:R-:W-:-:S07]  /*1110*/  MOV R24, 0x1130 ;  /* 0x0000113000187802 */ /* 0x000fce0000000f00 */
[----:B-----5:R-:W-:Y:S05]  /*1120*/  CALL.REL.NOINC `($__internal_0_$__cuda_sm20_div_rn_f64_full) ;  /* 0x0000008c00f47944 */ /* 0x020fea0003c00000 */
[----:B------:R-:W-:Y:S01]  /*1130*/  IMAD.MOV.U32 R2, RZ, RZ, R48 ;  /* 0x000000ffff027224 */ /* 0x000fe200078e0030 */
[----:B------:R-:W-:-:S07]  /*1140*/  MOV R3, R49 ;  /* 0x0000003100037202 */ /* 0x000fce0000000f00 */
.L_x_30:
[----:B------:R-:W-:Y:S05]  /*1150*/  BSYNC.RECONVERGENT B0 ;  /* 0x0000000000007941 */ /* 0x000fea0003800200 */
.L_x_29:
[----:B------:R-:W0:Y:S01]  /*1160*/  LDCU.64 UR6, c[0x0][0x3a0] ;  /* 0x00007400ff0677ac */ /* 0x000e220008000a00 */
[----:B------:R-:W1:Y:S01]  /*1170*/  S2R R29, SR_TID.Y ;  /* 0x00000000001d7919 */ /* 0x000e620000002200 */
[----:B------:R-:W1:Y:S01]  /*1180*/  LDC R30, c[0x0][0x364] ;  /* 0x0000d900ff1e7b82 */ /* 0x000e620000000800 */
[----:B------:R-:W-:Y:S01]  /*1190*/  HFMA2 R20, -RZ, RZ, 0, 5.9604644775390625e-08 ;  /* 0x00000001ff147431 */ /* 0x000fe200000001ff */
[----:B------:R-:W-:Y:S01]  /*11a0*/  F2F.F64.F32 R18, R18 ;  /* 0x0000001200127310 */ /* 0x000fe20000201800 */
[----:B------:R-:W-:Y:S07]  /*11b0*/  BSSY.RECONVERGENT B0, `(.L_x_31) ;  /* 0x000001c000007945 */ /* 0x000fee0003800200 */
[----:B0-----:R-:W0:Y:S01]  /*11c0*/  I2F.F64.U64 R22, UR6 ;  /* 0x0000000600167d12 */ /* 0x001e220008301800 */
[----:B------:R-:W1:Y:S07]  /*11d0*/  S2UR UR6, SR_CTAID.Y ;  /* 0x00000000000679c3 */ /* 0x000e6e0000002600 */
[----:B0-----:R-:W0:Y:S01]  /*11e0*/  MUFU.RCP64H R21, R23 ;  /* 0x0000001700157308 */ /* 0x001e220000001800 */
[----:B-1----:R-:W-:Y:S01]  /*11f0*/  IMAD R30, R30, UR6, R29 ;  /* 0x000000061e1e7c24 */ /* 0x002fe2000f8e021d */
[----:B0-----:R-:W-:-:S08]  /*1200*/  DFMA R24, -R22, R20, 1 ;  /* 0x3ff000001618742b */ /* 0x001fd00000000114 */
[----:B------:R-:W-:Y:S02]  /*1210*/  DFMA R26, R24, R24, R24 ;  /* 0x00000018181a722b */ /* 0x000fe40000000018 */
[----:B------:R-:W0:Y:S06]  /*1220*/  I2F.F64.U32 R24, R30 ;  /* 0x0000001e00187312 */ /* 0x000e2c0000201800 */
[----:B------:R-:W-:Y:S02]  /*1230*/  DFMA R26, R20, R26, R20 ;  /* 0x0000001a141a722b */ /* 0x000fe40000000014 */
[----:B------:R-:W-:-:S02]  /*1240*/  DADD R20, R18, UR8 ;  /* 0x0000000812147e29 */ /* 0x000fc40008000000 */
[----:B------:R-:W-:-:S04]  /*1250*/  DADD R18, R2, -0.5 ;  /* 0xbfe0000002127429 */ /* 0x000fc80000000000 */
[----:B------:R-:W-:Y:S02]  /*1260*/  DFMA R28, -R22, R26, 1 ;  /* 0x3ff00000161c742b */ /* 0x000fe4000000011a */
[----:B0-----:R-:W-:-:S04]  /*1270*/  DFMA R42, R20, 0.5, R24 ;  /* 0x3fe00000142a782b */ /* 0x001fc80000000018 */
[----:B------:R0:W1:Y:S02]  /*1280*/  F2F.F32.F64 R18, R18 ;  /* 0x0000001200127310 */ /* 0x0000640000301000 */
[----:B------:R-:W-:-:S04]  /*1290*/  DFMA R28, R26, R28, R26 ;  /* 0x0000001c1a1c722b */ /* 0x000fc8000000001a */
[----:B------:R-:W-:-:S04]  /*12a0*/  FSETP.GEU.AND P1, PT, |R43|, 6.5827683646048100446e-37, PT ;  /* 0x036000002b00780b */ /* 0x000fc80003f2e200 */
[----:B------:R-:W-:-:S08]  /*12b0*/  DMUL R20, R42, R28 ;  /* 0x0000001c2a147228 */ /* 0x000fd00000000000 */
[----:B------:R-:W-:-:S08]  /*12c0*/  DFMA R24, -R22, R20, R42 ;  /* 0x000000141618722b */ /* 0x000fd0000000012a */
[----:B------:R-:W-:-:S10]  /*12d0*/  DFMA R20, R28, R24, R20 ;  /* 0x000000181c14722b */ /* 0x000fd40000000014 */
[----:B------:R-:W-:-:S05]  /*12e0*/  FFMA R2, RZ, R23, R21 ;  /* 0x00000017ff027223 */ /* 0x000fca0000000015 */
[----:B------:R-:W-:-:S13]  /*12f0*/  FSETP.GT.AND P0, PT, |R2|, 1.469367938527859385e-39, PT ;  /* 0x001000000200780b */ /* 0x000fda0003f04200 */
[----:B01----:R-:W-:Y:S05]  /*1300*/  @P0 BRA P1, `(.L_x_32) ;  /* 0x0000000000180947 */ /* 0x003fea0000800000 */
[----:B------:R-:W-:Y:S01]  /*1310*/  MOV R2, R22 ;  /* 0x0000001600027202 */ /* 0x000fe20000000f00 */
[----:B------:R-:W-:Y:S01]  /*1320*/  IMAD.MOV.U32 R3, RZ, RZ, R23 ;  /* 0x000000ffff037224 */ /* 0x000fe200078e0017 */
[----:B------:R-:W-:-:S07]  /*1330*/  MOV R24, 0x1350 ;  /* 0x0000135000187802 */ /* 0x000fce0000000f00 */
[----:B-----5:R-:W-:Y:S05]  /*1340*/  CALL.REL.NOINC `($__internal_0_$__cuda_sm20_div_rn_f64_full) ;  /* 0x0000008c006c7944 */ /* 0x020fea0003c00000 */
[----:B------:R-:W-:Y:S02]  /*1350*/  MOV R20, R48 ;  /* 0x0000003000147202 */ /* 0x000fe40000000f00 */
[----:B------:R-:W-:-:S07]  /*1360*/  MOV R21, R49 ;  /* 0x0000003100157202 */ /* 0x000fce0000000f00 */
.L_x_32:
[----:B------:R-:W-:Y:S05]  /*1370*/  BSYNC.RECONVERGENT B0 ;  /* 0x0000000000007941 */ /* 0x000fea0003800200 */
.L_x_31:
[----:B------:R-:W-:Y:S01]  /*1380*/  DADD R24, R20, -0.5 ;  /* 0xbfe0000014187429 */ /* 0x000fe20000000000 */
[----:B------:R-:W-:Y:S01]  /*1390*/  BSSY.RECONVERGENT B0, `(.L_x_33) ;  /* 0x000001e000007945 */ /* 0x000fe20003800200 */
[----:B------:R-:W-:-:S08]  /*13a0*/  IMAD.MOV.U32 R20, RZ, RZ, 0x430c0000 ;  /* 0x430c0000ff147424 */ /* 0x000fd000078e00ff */
[----:B------:R-:W0:Y:S02]  /*13b0*/  F2F.F32.F64 R25, R24 ;  /* 0x0000001800197310 */ /* 0x000e240000301000 */
[-C--:B0-----:R-:W-:Y:S01]  /*13c0*/  FMUL R3, R9, R25.reuse ;  /* 0x0000001909037220 */ /* 0x081fe20000400000 */
[----:B------:R-:W-:-:S03]  /*13d0*/  FMUL R19, R10, R25 ;  /* 0x000000190a137220 */ /* 0x000fc60000400000 */
[----:B------:R-:W-:Y:S01]  /*13e0*/  FFMA R22, RZ, R18, R3 ;  /* 0x00000012ff167223 */ /* 0x000fe20000000003 */
[----:B------:R-:W-:Y:S01]  /*13f0*/  FMUL R3, R8, R25 ;  /* 0x0000001908037220 */ /* 0x000fe20000400000 */
[----:B------:R-:W-:Y:S02]  /*1400*/  FFMA R19, R18, R0, R19 ;  /* 0x0000000012137223 */ /* 0x000fe40000000013 */
[----:B------:R-:W-:Y:S01]  /*1410*/  FADD R22, R22, -0.042573366314172744751 ;  /* 0xbd2e616916167421 */ /* 0x000fe20000000000 */
[----:B------:R-:W-:Y:S01]  /*1420*/  FFMA R3, RZ, R18, R3 ;  /* 0x00000012ff037223 */ /* 0x000fe20000000003 */
[----:B------:R-:W-:Y:S02]  /*1430*/  FADD R21, RZ, R19 ;  /* 0x00000013ff157221 */ /* 0x000fe40000000000 */
[C---:B------:R-:W-:Y:S01]  /*1440*/  FMUL R2, R22.reuse, R22 ;  /* 0x0000001616027220 */ /* 0x040fe20000400000 */
[----:B------:R-:W-:Y:S01]  /*1450*/  FADD R23, R3, -0.99909329414367675781 ;  /* 0xbf7fc49403177421 */ /* 0x000fe20000000000 */
[CC--:B------:R-:W-:Y:S01]  /*1460*/  FFMA R18, R21.reuse, R20.reuse, 50 ;  /* 0x4248000015127423 */ /* 0x0c0fe20000000014 */
[-C--:B------:R-:W-:Y:S01]  /*1470*/  FFMA R19, R22, R20.reuse, 52 ;  /* 0x4250000016137423 */ /* 0x080fe20000000014 */
[----:B------:R-:W-:Y:S01]  /*1480*/  FFMA R2, R21, R21, R2 ;  /* 0x0000001515027223 */ /* 0x000fe20000000002 */
[----:B------:R-:W-:-:S03]  /*1490*/  FFMA R20, R23, R20, 285 ;  /* 0x438e800017147423 */ /* 0x000fc60000000014 */
[----:B------:R-:W-:-:S04]  /*14a0*/  FFMA R3, R23, R23, R2 ;  /* 0x0000001717037223 */ /* 0x000fc80000000002 */
[----:B------:R0:W1:Y:S01]  /*14b0*/  MUFU.RSQ R24, R3 ;  /* 0x0000000300187308 */ /* 0x0000620000001400 */
[----:B------:R-:W-:-:S04]  /*14c0*/  IADD3 R2, PT, PT, R3, -0xd000000, RZ ;  /* 0xf300000003027810 */ /* 0x000fc80007ffe0ff */
[----:B------:R-:W-:-:S13]  /*14d0*/  ISETP.GT.U32.AND P0, PT, R2, 0x727fffff, PT ;  /* 0x727fffff0200780c */ /* 0x000fda0003f04070 */
[----:B01----:R-:W-:Y:S05]  /*14e0*/  @!P0 BRA `(.L_x_34) ;  /* 0x0000000000108947 */ /* 0x003fea0003800000 */
[----:B------:R-:W-:-:S07]  /*14f0*/  MOV R2, 0x1510 ;  /* 0x0000151000027802 */ /* 0x000fce0000000f00 */
[----:B-----5:R-:W-:Y:S05]  /*1500*/  CALL.REL.NOINC `($__internal_2_$__cuda_sm20_sqrt_rn_f32_slowpath) ;  /* 0x0000009400447944 */ /* 0x020fea0003c00000 */
[----:B------:R-:W-:Y:S01]  /*1510*/  MOV R2, R56 ;  /* 0x0000003800027202 */ /* 0x000fe20000000f00 */
[----:B------:R-:W-:Y:S06]  /*1520*/  BRA `(.L_x_35) ;  /* 0x0000000000107947 */ /* 0x000fec0003800000 */
.L_x_34:
[----:B------:R-:W-:Y:S01]  /*1530*/  FMUL.FTZ R2, R3, R24 ;  /* 0x0000001803027220 */ /* 0x000fe20000410000 */
[----:B------:R-:W-:-:S03]  /*1540*/  FMUL.FTZ R24, R24, 0.5 ;  /* 0x3f00000018187820 */ /* 0x000fc60000410000 */
[----:B------:R-:W-:-:S04]  /*1550*/  FFMA R3, -R2, R2, R3 ;  /* 0x0000000202037223 */ /* 0x000fc80000000103 */
[----:B------:R-:W-:-:S07]  /*1560*/  FFMA R2, R3, R24, R2 ;  /* 0x0000001803027223 */ /* 0x000fce0000000002 */
.L_x_35:
[----:B------:R-:W-:Y:S05]  /*1570*/  BSYNC.RECONVERGENT B0 ;  /* 0x0000000000007941 */ /* 0x000fea0003800200 */
.L_x_33:
[----:B------:R-:W-:Y:S01]  /*1580*/  IADD3 R3, PT, PT, R2, 0x1800000, RZ ;  /* 0x0180000002037810 */ /* 0x000fe20007ffe0ff */
[----:B------:R-:W-:Y:S03]  /*1590*/  BSSY.RECONVERGENT B0, `(.L_x_36) ;  /* 0x000000b000007945 */ /* 0x000fe60003800200 */
[----:B------:R-:W-:-:S04]  /*15a0*/  LOP3.LUT R3, R3, 0x7f800000, RZ, 0xc0, !PT ;  /* 0x7f80000003037812 */ /* 0x000fc800078ec0ff */
[----:B------:R-:W-:-:S13]  /*15b0*/  ISETP.GT.U32.AND P0, PT, R3, 0x1ffffff, PT ;  /* 0x01ffffff0300780c */ /* 0x000fda0003f04070 */
[----:B------:R-:W-:Y:S05]  /*15c0*/  @P0 BRA `(.L_x_37) ;  /* 0x00000000000c0947 */ /* 0x000fea0003800000 */
[----:B------:R-:W-:-:S07]  /*15d0*/  MOV R3, 0x15f0 ;  /* 0x000015f000037802 */ /* 0x000fce0000000f00 */
[----:B-----5:R-:W-:Y:S05]  /*15e0*/  CALL.REL.NOINC `($__internal_1_$__cuda_sm20_rcp_rn_f32_slowpath) ;  /* 0x0000009000387944 */ /* 0x020fea0003c00000 */
[----:B------:R-:W-:Y:S05]  /*15f0*/  BRA `(.L_x_38) ;  /* 0x0000000000107947 */ /* 0x000fea0003800000 */
.L_x_37:
[----:B------:R-:W0:Y:S02]  /*1600*/  MUFU.RCP R3, R2 ;  /* 0x0000000200037308 */ /* 0x000e240000001000 */
[----:B0-----:R-:W-:-:S04]  /*1610*/  FFMA R24, R3, R2, -1 ;  /* 0xbf80000003187423 */ /* 0x001fc80000000002 */
[----:B------:R-:W-:-:S04]  /*1620*/  FADD.FTZ R24, -R24, -RZ ;  /* 0x800000ff18187221 */ /* 0x000fc80000010100 */
[----:B------:R-:W-:-:S07]  /*1630*/  FFMA R2, R3, R24, R3 ;  /* 0x0000001803027223 */ /* 0x000fce0000000003 */
.L_x_38:
[----:B------:R-:W-:Y:S05]  /*1640*/  BSYNC.RECONVERGENT B0 ;  /* 0x0000000000007941 */ /* 0x000fea0003800200 */
.L_x_36:
[-C--:B------:R-:W-:Y:S01]  /*1650*/  FMUL R21, R21, R2.reuse ;  /* 0x0000000215157220 */ /* 0x080fe20000400000 */
[-C--:B------:R-:W-:Y:S01]  /*1660*/  FMUL R23, R23, R2.reuse ;  /* 0x0000000217177220 */ /* 0x080fe20000400000 */
[----:B------:R-:W-:Y:S01]  /*1670*/  FMUL R22, R22, R2 ;  /* 0x0000000216167220 */ /* 0x000fe20000400000 */
[----:B------:R-:W-:Y:S01]  /*1680*/  HFMA2 R28, -RZ, RZ, 1.875, 0 ;  /* 0x3f800000ff1c7431 */ /* 0x000fe200000001ff */
[----:B------:R-:W-:Y:S01]  /*1690*/  BSSY.RECONVERGENT B1, `(.L_x_39) ;  /* 0x0000880000017945 */ /* 0x000fe20003800200 */
[----:B------:R-:W-:Y:S01]  /*16a0*/  HFMA2 R30, -RZ, RZ, 1.875, 0 ;  /* 0x3f800000ff1e7431 */ /* 0x000fe200000001ff */
[----:B------:R-:W-:Y:S01]  /*16b0*/  MOV R24, R55 ;  /* 0x0000003700187202 */ /* 0x000fe20000000f00 */
[----:B------:R-:W-:Y:S02]  /*16c0*/  HFMA2 R38, -RZ, RZ, 1.875, 0 ;  /* 0x3f800000ff267431 */ /* 0x000fe400000001ff */
[----:B------:R-:W-:Y:S02]  /*16d0*/  IMAD.MOV.U32 R25, RZ, RZ, R52 ;  /* 0x000000ffff197224 */ /* 0x000fe400078e0034 */
[----:B------:R-:W-:Y:S01]  /*16e0*/  HFMA2 R41, -RZ, RZ, 1.875, 0 ;  /* 0x3f800000ff297431 */ /* 0x000fe200000001ff */
[----:B------:R-:W-:-:S02]  /*16f0*/  CS2R R26, SRZ ;  /* 0x00000000001a7805 */ /* 0x000fc4000001ff00 */
[----:B------:R-:W-:Y:S01]  /*1700*/  MOV R29, 0x3f800000 ;  /* 0x3f800000001d7802 */ /* 0x000fe20000000f00 */
[----:B------:R-:W-:Y:S01]  /*1710*/  IMAD.MOV.U32 R31, RZ, RZ, R18 ;  /* 0x000000ffff1f7224 */ /* 0x000fe200078e0012 */
[----:B------:R-:W-:Y:S01]  /*1720*/  MOV R32, R19 ;  /* 0x0000001300207202 */ /* 0x000fe20000000f00 */
[----:B------:R-:W-:Y:S01]  /*1730*/  IMAD.MOV.U32 R39, RZ, RZ, RZ ;  /* 0x000000ffff277224 */ /* 0x000fe200078e00ff */
[----:B------:R-:W-:Y:S01]  /*1740*/  MOV R33, R20 ;  /* 0x0000001400217202 */ /* 0x000fe20000000f00 */
[----:B------:R-:W-:Y:S01]  /*1750*/  IMAD.MOV.U32 R63, RZ, RZ, R22 ;  /* 0x000000ffff3f7224 */ /* 0x000fe200078e0016 */
[----:B------:R-:W-:Y:S01]  /*1760*/  MOV R40, RZ ;  /* 0x000000ff00287202 */ /* 0x000fe20000000f00 */
[----:B------:R-:W0:Y:S01]  /*1770*/  LDCU UR14, c[0x0][0x388] ;  /* 0x00007100ff0e77ac */ /* 0x000e220008000800 */
[----:B------:R-:W-:Y:S02]  /*1780*/  MOV R62, R21 ;  /* 0x00000015003e7202 */ /* 0x000fe40000000f00 */
[----:B------:R-:W-:-:S07]  /*1790*/  MOV R64, R23 ;  /* 0x0000001700407202 */ /* 0x000fce0000000f00 */
.L_x_263:
[----:B------:R-:W-:Y:S01]  /*17a0*/  FADD R2, -R32, 50 ;  /* 0x4248000020027421 */ /* 0x000fe20000000100 */
[----:B------:R-:W-:Y:S01]  /*17b0*/  FADD R3, -R31, 50 ;  /* 0x424800001f037421 */ /* 0x000fe20000000100 */
[----:B0-----:R-:W-:Y:S01]  /*17c0*/  FADD R37, -R33, 80 ;  /* 0x42a0000021257421 */ /* 0x001fe20000000100 */
[----:B------:R-:W-:Y:S01]  /*17d0*/  BSSY.RELIABLE B0, `(.L_x_40) ;  /* 0x000086a000007945 */ /* 0x000fe20003800100 */
[C---:B------:R-:W-:Y:S01]  /*17e0*/  FMUL R36, R2.reuse, R63 ;  /* 0x0000003f02247220 */ /* 0x040fe20000400000 */
[----:B------:R-:W-:Y:S01]  /*17f0*/  FMUL R2, R2, R2 ;  /* 0x0000000202027220 */ /* 0x000fe20000400000 */
[----:B------:R-:W-:Y:S02]  /*1800*/  MOV R54, R12 ;  /* 0x0000000c00367202 */ /* 0x000fe40000000f00 */
[C---:B------:R-:W-:Y:S01]  /*1810*/  FFMA R36, R3.reuse, R62, R36 ;  /* 0x0000003e03247223 */ /* 0x040fe20000000024 */
[----:B------:R-:W-:-:S03]  /*1820*/  FFMA R2, R3, R3, R2 ;  /* 0x0000000303027223 */ /* 0x000fc60000000002 */
[C---:B------:R-:W-:Y:S01]  /*1830*/  FFMA R43, R37.reuse, R64, R36 ;  /* 0x00000040252b7223 */ /* 0x040fe20000000024 */
[----:B------:R-:W-:-:S04]  /*1840*/  FFMA R2, R37, R37, R2 ;  /* 0x0000002525027223 */ /* 0x000fc80000000002 */
[----:B------:R-:W-:-:S05]  /*1850*/  FFMA R2, R43, R43, -R2 ;  /* 0x0000002b2b027223 */ /* 0x000fca0000000802 */
[----:B------:R-:W-:-:S13]  /*1860*/  FSETP.GEU.AND P0, PT, R2, -90000, PT ;  /* 0xc7afc8000200780b */ /* 0x000fda0003f0e000 */
[----:B------:R-:W-:Y:S05]  /*1870*/  @!P0 BRA `(.L_x_41) ;  /* 0x0000004800308947 */ /* 0x000fea0003800000 */
[----:B------:R-:W-:Y:S01]  /*1880*/  FADD R3, R2, 90000 ;  /* 0x47afc80002037421 */ /* 0x000fe20000000000 */
[----:B------:R-:W-:Y:S03]  /*1890*/  BSSY.RECONVERGENT B2, `(.L_x_42) ;  /* 0x000000c000027945 */ /* 0x000fe60003800200 */
[----:B------:R1:W2:Y:S01]  /*18a0*/  MUFU.RSQ R2, R3 ;  /* 0x0000000300027308 */ /* 0x0002a20000001400 */
[----:B------:R-:W-:-:S04]  /*18b0*/  IADD3 R12, PT, PT, R3, -0xd000000, RZ ;  /* 0xf3000000030c7810 */ /* 0x000fc80007ffe0ff */
[----:B------:R-:W-:-:S13]  /*18c0*/  ISETP.GT.U32.AND P0, PT, R12, 0x727fffff, PT ;  /* 0x727fffff0c00780c */ /* 0x000fda0003f04070 */
[----:B-12---:R-:W-:Y:S05]  /*18d0*/  @!P0 BRA `(.L_x_43) ;  /* 0x00000000000c8947 */ /* 0x006fea0003800000 */
[----:B------:R-:W-:-:S07]  /*18e0*/  MOV R2, 0x1900 ;  /* 0x0000190000027802 */ /* 0x000fce0000000f00 */
[----:B0----5:R-:W-:Y:S05]  /*18f0*/  CALL.REL.NOINC `($__internal_2_$__cuda_sm20_sqrt_rn_f32_slowpath) ;  /* 0x0000009000487944 */ /* 0x021fea0003c00000 */
[----:B------:R-:W-:Y:S05]  /*1900*/  BRA `(.L_x_44) ;  /* 0x0000000000107947 */ /* 0x000fea0003800000 */
.L_x_43:
[----:B------:R-:W-:Y:S01]  /*1910*/  FMUL.FTZ R56, R3, R2 ;  /* 0x0000000203387220 */ /* 0x000fe20000410000 */
[----:B------:R-:W-:-:S03]  /*1920*/  FMUL.FTZ R2, R2, 0.5 ;  /* 0x3f00000002027820 */ /* 0x000fc60000410000 */
[----:B------:R-:W-:-:S04]  /*1930*/  FFMA R3, -R56, R56, R3 ;  /* 0x0000003838037223 */ /* 0x000fc80000000103 */
[----:B------:R-:W-:-:S07]  /*1940*/  FFMA R56, R3, R2, R56 ;  /* 0x0000000203387223 */ /* 0x000fce0000000038 */
.L_x_44:
[----:B0-----:R-:W-:Y:S05]  /*1950*/  BSYNC.RECONVERGENT B2 ;  /* 0x0000000000027941 */ /* 0x001fea0003800200 */
.L_x_42:
[C-C-:B------:R-:W-:Y:S01]  /*1960*/  FADD R2, R43.reuse, -R56.reuse ;  /* 0x800000382b027221 */ /* 0x140fe20000000000 */
[----:B------:R-:W-:-:S04]  /*1970*/  FADD R37, R43, R56 ;  /* 0x000000382b257221 */ /* 0x000fc80000000000 */
[----:B------:R-:W-:Y:S02]  /*1980*/  FSETP.GT.AND P0, PT, R2, 9.9999997473787516356e-05, PT ;  /* 0x38d1b7170200780b */ /* 0x000fe40003f04000 */
[----:B------:R-:W-:Y:S02]  /*1990*/  FSETP.GT.AND P1, PT, R37, 9.9999997473787516356e-05, PT ;  /* 0x38d1b7172500780b */ /* 0x000fe40003f24000 */
[----:B------:R-:W-:-:S09]  /*19a0*/  FMNMX.NAN R36, RZ, R2, !PT ;  /* 0x00000002ff247209 */ /* 0x000fd20007820000 */
[----:B------:R-:W-:-:S04]  /*19b0*/  @!P0 FSEL R2, R37, RZ, P1 ;  /* 0x000000ff25028208 */ /* 0x000fc80000800000 */
[----:B------:R-:W-:-:S13]  /*19c0*/  FSETP.GT.AND P0, PT, R2, RZ, PT ;  /* 0x000000ff0200720b */ /* 0x000fda0003f04000 */
[----:B------:R-:W-:Y:S05]  /*19d0*/  @!P0 BRA `(.L_x_41) ;  /* 0x0000004400d88947 */ /* 0x000fea0003800000 */
[----:B------:R-:W-:Y:S01]  /*19e0*/  FADD R2, -R36, R37 ;  /* 0x0000002524027221 */ /* 0x000fe20000000100 */
[----:B------:R-:W-:Y:S02]  /*19f0*/  HFMA2 R43, -RZ, RZ, 3.7421875, 0 ;  /* 0x437c0000ff2b7431 */ /* 0x000fe400000001ff */
[----:B------:R-:W-:Y:S01]  /*1a00*/  IMAD.MOV.U32 R3, RZ, RZ, 0x3bbb989d ;  /* 0x3bbb989dff037424 */ /* 0x000fe200078e00ff */
[----:B------:R-:W-:Y:S01]  /*1a10*/  BSSY.RECONVERGENT B2, `(.L_x_45) ;  /* 0x000003b000027945 */ /* 0x000fe20003800200 */
[----:B------:R-:W-:-:S04]  /*1a20*/  FMUL R38, R2, -0.00899999961256980896 ;  /* 0xbc1374bc02267820 */ /* 0x000fc80000400000 */
[----:B------:R-:W-:-:S04]  /*1a30*/  FFMA.SAT R2, R38, R3, 0.5 ;  /* 0x3f00000026027423 */ /* 0x000fc80000002003 */
[----:B------:R-:W-:Y:S01]  /*1a40*/  FFMA.RM R42, R2, R43, 12582913 ;  /* 0x4b400001022a7423 */ /* 0x000fe2000000402b */
[----:B------:R-:W-:Y:S01]  /*1a50*/  SHF.R.U32.HI R2, RZ, 0x2, R25 ;  /* 0x00000002ff027819 */ /* 0x000fe20000011619 */
[----:B------:R-:W-:Y:S02]  /*1a60*/  IMAD.MOV.U32 R43, RZ, RZ, 0x3e055027 ;  /* 0x3e055027ff2b7424 */ /* 0x000fe400078e00ff */
[----:B------:R-:W-:Y:S01]  /*1a70*/  FADD R3, R42, -12583039 ;  /* 0xcb40007f2a037421 */ /* 0x000fe20000000000 */
[----:B------:R-:W-:-:S03]  /*1a80*/  LOP3.LUT R2, R2, R25, RZ, 0x3c, !PT ;  /* 0x0000001902027212 */ /* 0x000fc600078e3cff */
[----:B------:R-:W-:Y:S01]  /*1a90*/  FFMA R25, R38, 1.4426950216293334961, -R3 ;  /* 0x3fb8aa3b26197823 */ /* 0x000fe20000000803 */
[----:B------:R-:W-:Y:S02]  /*1aa0*/  SHF.L.U32 R3, R54, 0x4, RZ ;  /* 0x0000000436037819 */ /* 0x000fe400000006ff */
[----:B------:R-:W-:Y:S01]  /*1ab0*/  SHF.L.U32 R12, R2, 0x1, RZ ;  /* 0x00000001020c7819 */ /* 0x000fe200000006ff */
[----:B------:R-:W-:Y:S01]  /*1ac0*/  FFMA R38, R38, 1.925963033500011079e-08, R25 ;  /* 0x32a5706026267823 */ /* 0x000fe20000000019 */
[----:B------:R-:W-:Y:S02]  /*1ad0*/  SHF.L.U32 R25, R42, 0x17, RZ ;  /* 0x000000172a197819 */ /* 0x000fe400000006ff */
[----:B------:R-:W-:-:S03]  /*1ae0*/  LOP3.LUT R3, R54, R3, R12, 0x96, !PT ;  /* 0x0000000336037212 */ /* 0x000fc600078e960c */
[----:B------:R-:W0:Y:S01]  /*1af0*/  MUFU.EX2 R38, R38 ;  /* 0x0000002600267308 */ /* 0x000e220000000800 */
[----:B------:R-:W-:Y:S01]  /*1b00*/  LOP3.LUT R53, R3, R2, RZ, 0x3c, !PT ;  /* 0x0000000203357212 */ /* 0x000fe200078e3cff */
[----:B------:R-:W-:-:S03]  /*1b10*/  IMAD.MOV.U32 R3, RZ, RZ, 0x2f800000 ;  /* 0x2f800000ff037424 */ /* 0x000fc600078e00ff */
[----:B------:R-:W-:-:S04]  /*1b20*/  IADD3 R2, PT, PT, R11, 0x587c5, R53 ;  /* 0x000587c50b027810 */ /* 0x000fc80007ffe035 */
[----:B------:R-:W-:-:S05]  /*1b30*/  I2FP.F32.U32 R2, R2 ;  /* 0x0000000200027245 */ /* 0x000fca0000201000 */
[----:B------:R-:W-:Y:S01]  /*1b40*/  FFMA R2, R2, R3, 1.1641532182693481445e-10 ;  /* 0x2f00000002027423 */ /* 0x000fe20000000003 */
[----:B0-----:R-:W-:-:S04]  /*1b50*/  FFMA R25, R25, -R38, 1 ;  /* 0x3f80000019197423 */ /* 0x001fc80000000826 */
[----:B------:R-:W-:-:S05]  /*1b60*/  FFMA R3, -R2, R25, 1 ;  /* 0x3f80000002037423 */ /* 0x000fca0000000119 */
[----:B------:R-:W-:-:S13]  /*1b70*/  FSETP.GEU.AND P0, PT, R3, 1.175494350822287508e-38, PT ;  /* 0x008000000300780b */ /* 0x000fda0003f0e000 */
[----:B------:R-:W-:-:S05]  /*1b80*/  @!P0 FMUL R3, R3, 8388608 ;  /* 0x4b00000003038820 */ /* 0x000fca0000400000 */
[C---:B------:R-:W-:Y:S02]  /*1b90*/  IADD3 R2, PT, PT, R3.reuse, -0x3f2aaaab, RZ ;  /* 0xc0d5555503027810 */ /* 0x040fe40007ffe0ff */
[----:B------:R-:W-:Y:S02]  /*1ba0*/  FSETP.NEU.AND P2, PT, R3, RZ, PT ;  /* 0x000000ff0300720b */ /* 0x000fe40003f4d000 */
[----:B------:R-:W-:-:S04]  /*1bb0*/  LOP3.LUT R12, R2, 0xff800000, RZ, 0xc0, !PT ;  /* 0xff800000020c7812 */ /* 0x000fc800078ec0ff */
[----:B------:R-:W-:-:S05]  /*1bc0*/  IADD3 R2, PT, PT, R3, -R12, RZ ;  /* 0x8000000c03027210 */ /* 0x000fca0007ffe0ff */
[----:B------:R-:W-:Y:S01]  /*1bd0*/  FADD R38, R2, -1 ;  /* 0xbf80000002267421 */ /* 0x000fe20000000000 */
[----:B------:R-:W-:Y:S02]  /*1be0*/  FSEL R2, RZ, -23, P0 ;  /* 0xc1b80000ff027808 */ /* 0x000fe40000000000 */
[----:B------:R-:W-:Y:S01]  /*1bf0*/  ISETP.GT.U32.AND P0, PT, R3, 0x7f7fffff, PT ;  /* 0x7f7fffff0300780c */ /* 0x000fe20003f04070 */
[----:B------:R-:W-:-:S04]  /*1c00*/  FFMA R43, R38, -R43, 0.14084610342979431152 ;  /* 0x3e1039f6262b7423 */ /* 0x000fc8000000082b */
[----:B------:R-:W-:-:S04]  /*1c10*/  FFMA R43, R38, R43, -0.12148627638816833496 ;  /* 0xbdf8cdcc262b7423 */ /* 0x000fc8000000002b */
[----:B------:R-:W-:-:S04]  /*1c20*/  FFMA R43, R38, R43, 0.13980610668659210205 ;  /* 0x3e0f2955262b7423 */ /* 0x000fc8000000002b */
[----:B------:R-:W-:-:S04]  /*1c30*/  FFMA R43, R38, R43, -0.16684235632419586182 ;  /* 0xbe2ad8b9262b7423 */ /* 0x000fc8000000002b */
[----:B------:R-:W-:-:S04]  /*1c40*/  FFMA R43, R38, R43, 0.20012299716472625732 ;  /* 0x3e4ced0b262b7423 */ /* 0x000fc8000000002b */
[----:B------:R-:W-:-:S04]  /*1c50*/  FFMA R43, R38, R43, -0.24999669194221496582 ;  /* 0xbe7fff22262b7423 */ /* 0x000fc8000000002b */
[----:B------:R-:W-:-:S04]  /*1c60*/  FFMA R43, R38, R43, 0.33333182334899902344 ;  /* 0x3eaaaa78262b7423 */ /* 0x000fc8000000002b */
[C---:B------:R-:W-:Y:S01]  /*1c70*/  FFMA R45, R38.reuse, R43, -0.5 ;  /* 0xbf000000262d7423 */ /* 0x040fe2000000002b */
[----:B------:R-:W-:Y:S01]  /*1c80*/  I2FP.F32.S32 R43, R12 ;  /* 0x0000000c002b7245 */ /* 0x000fe20000201400 */
[----:B------:R-:W-:Y:S02]  /*1c90*/  HFMA2 R12, -RZ, RZ, 1.0185546875, 19392 ;  /* 0x3c1374bcff0c7431 */ /* 0x000fe400000001ff */
[C---:B------:R-:W-:Y:S02]  /*1ca0*/  FMUL R45, R38.reuse, R45 ;  /* 0x0000002d262d7220 */ /* 0x040fe40000400000 */
[----:B------:R-:W-:Y:S01]  /*1cb0*/  FFMA R2, R43, 1.1920928955078125e-07, R2 ;  /* 0x340000002b027823 */ /* 0x000fe20000000002 */
[----:B------:R-:W-:Y:S01]  /*1cc0*/  MOV R43, 0x42de38e4 ;  /* 0x42de38e4002b7802 */ /* 0x000fe20000000f00 */
[----:B------:R-:W-:Y:S01]  /*1cd0*/  FFMA R45, R38, R45, R38 ;  /* 0x0000002d262d7223 */ /* 0x000fe20000000026 */
[----:B------:R-:W-:-:S03]  /*1ce0*/  MOV R38, 0x7f800000 ;  /* 0x7f80000000267802 */ /* 0x000fc60000000f00 */
[----:B------:R-:W-:Y:S01]  /*1cf0*/  FFMA R2, R2, 0.69314718246459960938, R45 ;  /* 0x3f31721802027823 */ /* 0x000fe2000000002d */
[----:B------:R-:W-:Y:S01]  /*1d00*/  FFMA R12, -R43, R12, 1 ;  /* 0x3f8000002b0c7423 */ /* 0x000fe2000000010c */
[----:B------:R-:W-:-:S03]  /*1d10*/  @P0 FFMA R2, R3, R38, +INF ;  /* 0x7f80000003020423 */ /* 0x000fc60000000026 */
[----:B------:R-:W-:Y:S01]  /*1d20*/  FFMA R43, R12, -R43, -111.111114501953125 ;  /* 0xc2de38e40c2b7423 */ /* 0x000fe2000000082b */
[----:B------:R-:W0:Y:S03]  /*1d30*/  FCHK P0, R2, -0.00899999961256980896 ;  /* 0xbc1374bc02007902 */ /* 0x000e260000000000 */
[----:B------:R-:W-:-:S04]  /*1d40*/  FFMA R38, R2, R43, RZ ;  /* 0x0000002b02267223 */ /* 0x000fc800000000ff */
[----:B------:R-:W-:-:S04]  /*1d50*/  FFMA R3, R38, 0.00899999961256980896, R2 ;  /* 0x3c1374bc26037823 */ /* 0x000fc80000000002 */
[----:B------:R-:W-:Y:S01]  /*1d60*/  FFMA R38, R43, R3, R38 ;  /* 0x000000032b267223 */ /* 0x000fe20000000026 */
[----:B0-----:R-:W-:Y:S06]  /*1d70*/  @!P0 BRA `(.L_x_46) ;  /* 0x0000000000108947 */ /* 0x001fec0003800000 */
[----:B------:R-:W-:Y:S01]  /*1d80*/  IMAD.MOV.U32 R3, RZ, RZ, -0x43ec8b44 ;  /* 0xbc1374bcff037424 */ /* 0x000fe200078e00ff */
[----:B------:R-:W-:-:S07]  /*1d90*/  MOV R44, 0x1db0 ;  /* 0x00001db0002c7802 */ /* 0x000fce0000000f00 */
[----:B-----5:R-:W-:Y:S05]  /*1da0*/  CALL.REL.NOINC `($__internal_3_$__cuda_sm3x_div_rn_noftz_f32_slowpath) ;  /* 0x0000008c00707944 */ /* 0x020fea0003c00000 */
[----:B------:R-:W-:-:S07]  /*1db0*/  MOV R38, R45 ;  /* 0x0000002d00267202 */ /* 0x000fce0000000f00 */
.L_x_46:
[----:B------:R-:W-:Y:S05]  /*1dc0*/  BSYNC.RECONVERGENT B2 ;  /* 0x0000000000027941 */ /* 0x000fea0003800200 */
.L_x_45:
[----:B------:R-:W-:Y:S01]  /*1dd0*/  SHF.R.U32.HI R3, RZ, 0x2, R24 ;  /* 0x00000002ff037819 */ /* 0x000fe20000011618 */
[----:B------:R-:W-:Y:S01]  /*1de0*/  HFMA2 R42, -RZ, RZ, 1.75, 0 ;  /* 0x3f000000ff2a7431 */ /* 0x000fe200000001ff */
[----:B------:R-:W-:Y:S01]  /*1df0*/  SHF.L.U32 R2, R53, 0x4, RZ ;  /* 0x0000000435027819 */ /* 0x000fe200000006ff */
[----:B------:R-:W-:Y:S01]  /*1e00*/  BSSY.RECONVERGENT B2, `(.L_x_47) ;  /* 0x000003a000027945 */ /* 0x000fe20003800200 */
[----:B------:R-:W-:Y:S02]  /*1e10*/  LOP3.LUT R3, R3, R24, RZ, 0x3c, !PT ;  /* 0x0000001803037212 */ /* 0x000fe400078e3cff */
[----:B------:R-:W-:Y:S02]  /*1e20*/  MOV R44, 0x1 ;  /* 0x00000001002c7802 */ /* 0x000fe40000000f00 */
[----:B------:R-:W-:-:S04]  /*1e30*/  SHF.L.U32 R12, R3, 0x1, RZ ;  /* 0x00000001030c7819 */ /* 0x000fc800000006ff */
[----:B------:R-:W-:Y:S01]  /*1e40*/  LOP3.LUT R2, R3, R12, R2, 0x96, !PT ;  /* 0x0000000c03027212 */ /* 0x000fe200078e9602 */
[----:B------:R-:W-:-:S03]  /*1e50*/  IMAD.MOV.U32 R12, RZ, RZ, 0x2f800000 ;  /* 0x2f800000ff0c7424 */ /* 0x000fc600078e00ff */
[----:B------:R-:W-:-:S04]  /*1e60*/  LOP3.LUT R52, R2, R53, RZ, 0x3c, !PT ;  /* 0x0000003502347212 */ /* 0x000fc800078e3cff */
[----:B------:R-:W-:-:S04]  /*1e70*/  IADD3 R2, PT, PT, R11, 0xb0f8a, R52 ;  /* 0x000b0f8a0b027810 */ /* 0x000fc80007ffe034 */
[----:B------:R-:W-:-:S05]  /*1e80*/  I2FP.F32.U32 R3, R2 ;  /* 0x0000000200037245 */ /* 0x000fca0000201000 */
[----:B------:R-:W-:-:S04]  /*1e90*/  FFMA R24, R3, R12, 1.1641532182693481445e-10 ;  /* 0x2f00000003187423 */ /* 0x000fc8000000000c */
[C---:B------:R-:W-:Y:S01]  /*1ea0*/  FADD R2, R24.reuse, R24 ;  /* 0x0000001818027221 */ /* 0x040fe20000000000 */
[----:B------:R0:W1:Y:S01]  /*1eb0*/  F2F.F64.F32 R50, R24 ;  /* 0x0000001800327310 */ /* 0x0000620000201800 */
[----:B------:R-:W-:Y:S02]  /*1ec0*/  FADD R59, -R24, 1 ;  /* 0x3f800000183b7421 */ /* 0x000fe40000000100 */
[----:B------:R-:W-:Y:S02]  /*1ed0*/  FADD R55, -R2, 1 ;  /* 0x3f80000002377421 */ /* 0x000fe40000000100 */
[----:B------:R-:W-:Y:S02]  /*1ee0*/  FFMA R59, R24, R24, R59 ;  /* 0x00000018183b7223 */ /* 0x000fe4000000003b */
[C---:B------:R-:W-:Y:S01]  /*1ef0*/  FFMA R2, R55.reuse, -R42, 1 ;  /* 0x3f80000037027423 */ /* 0x040fe2000000082a */
[----:B------:R-:W2:Y:S01]  /*1f00*/  F2F.F64.F32 R56, R55 ;  /* 0x0000003700387310 */ /* 0x000ea20000201800 */
[----:B------:R-:W-:Y:S01]  /*1f10*/  FMUL R58, R55, 0.25 ;  /* 0x3e800000373a7820 */ /* 0x000fe20000400000 */
[----:B0-----:R-:W-:Y:S01]  /*1f20*/  SHF.R.U32.HI R24, RZ, 0x2, R17 ;  /* 0x00000002ff187819 */ /* 0x001fe20000011611 */
[----:B------:R-:W-:-:S03]  /*1f30*/  FMUL R2, R2, R2 ;  /* 0x0000000202027220 */ /* 0x000fc60000400000 */
[----:B------:R-:W-:Y:S01]  /*1f40*/  LOP3.LUT R24, R24, R17, RZ, 0x3c, !PT ;  /* 0x0000001118187212 */ /* 0x000fe200078e3cff */
[----:B-1----:R-:W-:Y:S01]  /*1f50*/  DADD R48, R50, -1 ;  /* 0xbff0000032307429 */ /* 0x002fe20000000000 */
[----:B------:R-:W-:Y:S01]  /*1f60*/  F2F.F64.F32 R46, R58 ;  /* 0x0000003a002e7310 */ /* 0x000fe20000201800 */
[----:B------:R-:W-:-:S06]  /*1f70*/  IMAD.SHL.U32 R17, R52, 0x10, RZ ;  /* 0x0000001034117824 */ /* 0x000fcc00078e00ff */
[----:B------:R-:W-:Y:S01]  /*1f80*/  DMUL R48, R48, -0.25 ;  /* 0xbfd0000030307828 */ /* 0x000fe20000000000 */
[----:B------:R-:W0:Y:S07]  /*1f90*/  F2F.F64.F32 R2, R2 ;  /* 0x0000000200027310 */ /* 0x000e2e0000201800 */
[----:B--2---:R-:W-:Y:S01]  /*1fa0*/  DFMA R48, R50, R48, R56 ;  /* 0x000000303230722b */ /* 0x004fe20000000038 */
[----:B------:R-:W-:-:S04]  /*1fb0*/  SHF.L.U32 R50, R24, 0x1, RZ ;  /* 0x0000000118327819 */ /* 0x000fc800000006ff */
[----:B------:R-:W-:Y:S01]  /*1fc0*/  LOP3.LUT R17, R24, R50, R17, 0x96, !PT ;  /* 0x0000003218117212 */ /* 0x000fe200078e9611 */
[----:B0-----:R-:W0:Y:S02]  /*1fd0*/  MUFU.RCP64H R45, R3 ;  /* 0x00000003002d7308 */ /* 0x001e240000001800 */
[----:B------:R-:W-:Y:S01]  /*1fe0*/  DADD R48, R48, R46 ;  /* 0x0000000030307229 */ /* 0x000fe2000000002e */
[----:B------:R-:W-:Y:S02]  /*1ff0*/  LOP3.LUT R55, R17, R52, RZ, 0x3c, !PT ;  /* 0x0000003411377212 */ /* 0x000fe400078e3cff */
[----:B------:R-:W-:Y:S02]  /*2000*/  FSEL R17, R38, +INF , P2 ;  /* 0x7f80000026117808 */ /* 0x000fe40001000000 */
[----:B------:R-:W-:Y:S01]  /*2010*/  IADD3 R24, PT, PT, R11, 0x10974f, R55 ;  /* 0x0010974f0b187810 */ /* 0x000fe20007ffe037 */
[----:B0-----:R-:W-:-:S08]  /*2020*/  DFMA R42, -R2, R44, 1 ;  /* 0x3ff00000022a742b */ /* 0x001fd0000000012c */
[----:B------:R-:W-:-:S08]  /*2030*/  DFMA R42, R42, R42, R42 ;  /* 0x0000002a2a2a722b */ /* 0x000fd0000000002a */
[----:B------:R-:W-:Y:S02]  /*2040*/  DFMA R44, R44, R42, R44 ;  /* 0x0000002a2c2c722b */ /* 0x000fe4000000002c */
[----:B------:R-:W0:Y:S06]  /*2050*/  F2F.F64.F32 R42, R59 ;  /* 0x0000003b002a7310 */ /* 0x000e2c0000201800 */
[----:B------:R-:W-:-:S08]  /*2060*/  DFMA R46, -R2, R44, 1 ;  /* 0x3ff00000022e742b */ /* 0x000fd0000000012c */
[----:B------:R-:W-:Y:S02]  /*2070*/  DFMA R46, R44, R46, R44 ;  /* 0x0000002e2c2e722b */ /* 0x000fe4000000002c */
[----:B0-----:R-:W-:-:S08]  /*2080*/  DADD R42, R48, -R42 ;  /* 0x00000000302a7229 */ /* 0x001fd0000000082a */
[----:B------:R-:W-:Y:S02]  /*2090*/  DMUL R48, R42, R46 ;  /* 0x0000002e2a307228 */ /* 0x000fe40000000000 */
[----:B------:R-:W-:-:S06]  /*20a0*/  FSETP.GEU.AND P1, PT, |R43|, 6.5827683646048100446e-37, PT ;  /* 0x036000002b00780b */ /* 0x000fcc0003f2e200 */
[----:B------:R-:W-:-:S08]  /*20b0*/  DFMA R44, -R2, R48, R42 ;  /* 0x00000030022c722b */ /* 0x000fd0000000012a */
[----:B------:R-:W-:Y:S01]  /*20c0*/  DFMA R48, R46, R44, R48 ;  /* 0x0000002c2e30722b */ /* 0x000fe20000000030 */
[----:B------:R-:W-:Y:S01]  /*20d0*/  I2FP.F32.U32 R47, R24 ;  /* 0x00000018002f7245 */ /* 0x000fe20000201000 */
[C---:B------:R-:W-:Y:S01]  /*20e0*/  FFMA R24, R36.reuse, R62, R31 ;  /* 0x0000003e24187223 */ /* 0x040fe2000000001f */
[CC--:B------:R-:W-:Y:S01]  /*20f0*/  FFMA R46, R36.reuse, R63.reuse, R32 ;  /* 0x0000003f242e7223 */ /* 0x0c0fe20000000020 */
[----:B------:R-:W-:Y:S02]  /*2100*/  FFMA R45, R36, R64, R33 ;  /* 0x00000040242d7223 */ /* 0x000fe40000000021 */
[----:B------:R-:W-:Y:S01]  /*2110*/  FFMA R12, R47, R12, 1.1641532182693481445e-10 ;  /* 0x2f0000002f0c7423 */ /* 0x000fe2000000000c */
[C---:B------:R-:W-:Y:S01]  /*2120*/  FFMA R47, R17.reuse, R62, R24 ;  /* 0x0000003e112f7223 */ /* 0x040fe20000000018 */
[C---:B------:R-:W-:Y:S02]  /*2130*/  FFMA R46, R17.reuse, R63, R46 ;  /* 0x0000003f112e7223 */ /* 0x040fe4000000002e */
[----:B------:R-:W-:Y:S01]  /*2140*/  FFMA R44, RZ, R3, R49 ;  /* 0x00000003ff2c7223 */ /* 0x000fe20000000031 */
[----:B------:R-:W-:-:S04]  /*2150*/  FFMA R45, R17, R64, R45 ;  /* 0x00000040112d7223 */ /* 0x000fc8000000002d */
[----:B------:R-:W-:-:S13]  /*2160*/  FSETP.GT.AND P0, PT, |R44|, 1.469367938527859385e-39, PT ;  /* 0x001000002c00780b */ /* 0x000fda0003f04200 */
[----:B------:R-:W-:Y:S05]  /*2170*/  @P0 BRA P1, `(.L_x_48) ;  /* 0x0000000000080947 */ /* 0x000fea0000800000 */
[----:B------:R-:W-:-:S07]  /*2180*/  MOV R24, 0x21a0 ;  /* 0x000021a000187802 */ /* 0x000fce0000000f00 */
[----:B-----5:R-:W-:Y:S05]  /*2190*/  CALL.REL.NOINC `($__internal_0_$__cuda_sm20_div_rn_f64_full) ;  /* 0x0000007c00d87944 */ /* 0x020fea0003c00000 */
.L_x_48:
[----:B------:R-:W-:Y:S05]  /*21a0*/  BSYNC.RECONVERGENT B2 ;  /* 0x0000000000027941 */ /* 0x000fea0003800200 */
.L_x_47:
[----:B------:R-:W0:Y:S01]  /*21b0*/  F2F.F32.F64 R42, R48 ;  /* 0x00000030002a7310 */ /* 0x000e220000301000 */
[----:B------:R-:W-:Y:S01]  /*21c0*/  BSSY.RECONVERGENT B2, `(.L_x_49) ;  /* 0x000000d000027945 */ /* 0x000fe20003800200 */
[----:B0-----:R-:W-:-:S06]  /*21d0*/  FFMA R3, -R42, R42, 1 ;  /* 0x3f8000002a037423 */ /* 0x001fcc000000012a */
[----:B------:R0:W1:Y:S01]  /*21e0*/  MUFU.RSQ R24, R3 ;  /* 0x0000000300187308 */ /* 0x0000620000001400 */
[----:B------:R-:W-:-:S04]  /*21f0*/  IADD3 R2, PT, PT, R3, -0xd000000, RZ ;  /* 0xf300000003027810 */ /* 0x000fc80007ffe0ff */
[----:B------:R-:W-:-:S13]  /*2200*/  ISETP.GT.U32.AND P0, PT, R2, 0x727fffff, PT ;  /* 0x727fffff0200780c */ /* 0x000fda0003f04070 */
[----:B01----:R-:W-:Y:S05]  /*2210*/  @!P0 BRA `(.L_x_50) ;  /* 0x00000000000c8947 */ /* 0x003fea0003800000 */
[----:B------:R-:W-:-:S07]  /*2220*/  MOV R2, 0x2240 ;  /* 0x0000224000027802 */ /* 0x000fce0000000f00 */
[----:B-----5:R-:W-:Y:S05]  /*2230*/  CALL.REL.NOINC `($__internal_2_$__cuda_sm20_sqrt_rn_f32_slowpath) ;  /* 0x0000008400f87944 */ /* 0x020fea0003c00000 */
[----:B------:R-:W-:Y:S05]  /*2240*/  BRA `(.L_x_51) ;  /* 0x0000000000107947 */ /* 0x000fea0003800000 */
.L_x_50:
[----:B------:R-:W-:Y:S01]  /*2250*/  FMUL.FTZ R56, R3, R24 ;  /* 0x0000001803387220 */ /* 0x000fe20000410000 */
[----:B------:R-:W-:-:S03]  /*2260*/  FMUL.FTZ R2, R24, 0.5 ;  /* 0x3f00000018027820 */ /* 0x000fc60000410000 */
[----:B------:R-:W-:-:S04]  /*2270*/  FFMA R3, -R56, R56, R3 ;  /* 0x0000003838037223 */ /* 0x000fc80000000103 */
[----:B------:R-:W-:-:S07]  /*2280*/  FFMA R56, R3, R2, R56 ;  /* 0x0000000203387223 */ /* 0x000fce0000000038 */
.L_x_51:
[----:B------:R-:W-:Y:S05]  /*2290*/  BSYNC.RECONVERGENT B2 ;  /* 0x0000000000027941 */ /* 0x000fea0003800200 */
.L_x_49:
[----:B------:R-:W-:Y:S01]  /*22a0*/  FMUL R24, R12, 6.2831854820251464844 ;  /* 0x40c90fdb0c187820 */ /* 0x000fe20000400000 */
[----:B------:R-:W-:Y:S03]  /*22b0*/  BSSY.RECONVERGENT B2, `(.L_x_52) ;  /* 0x0000042000027945 */ /* 0x000fe60003800200 */
[C---:B------:R-:W-:Y:S01]  /*22c0*/  FMUL R2, R24.reuse, 0.63661974668502807617 ;  /* 0x3f22f98318027820 */ /* 0x040fe20000400000 */
[----:B------:R-:W-:-:S03]  /*22d0*/  FSETP.GE.AND P0, PT, |R24|, 105615, PT ;  /* 0x47ce47801800780b */ /* 0x000fc60003f06200 */
[----:B------:R-:W0:Y:S02]  /*22e0*/  F2I.NTZ R49, R2 ;  /* 0x0000000200317305 */ /* 0x000e240000203100 */
[-C--:B0-----:R-:W-:Y:S02]  /*22f0*/  I2FP.F32.S32 R3, R49.reuse ;  /* 0x0000003100037245 */ /* 0x081fe40000201400 */
[----:B------:R-:W-:-:S03]  /*2300*/  MOV R48, R49 ;  /* 0x0000003100307202 */ /* 0x000fc60000000f00 */
[----:B------:R-:W-:-:S04]  /*2310*/  FFMA R12, R3, -1.5707962512969970703, R24 ;  /* 0xbfc90fda030c7823 */ /* 0x000fc80000000018 */
[----:B------:R-:W-:-:S04]  /*2320*/  FFMA R12, R3, -7.5497894158615963534e-08, R12 ;  /* 0xb3a22168030c7823 */ /* 0x000fc8000000000c */
[----:B------:R-:W-:-:S05]  /*2330*/  FFMA R44, R3, -5.3903029534742383927e-15, R12 ;  /* 0xa7c234c5032c7823 */ /* 0x000fca000000000c */
[----:B------:R-:W-:Y:S01]  /*2340*/  MOV R12, R44 ;  /* 0x0000002c000c7202 */ /* 0x000fe20000000f00 */
[----:B------:R-:W-:Y:S06]  /*2350*/  @!P0 BRA `(.L_x_53) ;  /* 0x0000000000dc8947 */ /* 0x000fec0003800000 */
[----:B------:R-:W-:-:S13]  /*2360*/  FSETP.NEU.AND P0, PT, |R24|, +INF , PT ;  /* 0x7f8000001800780b */ /* 0x000fda0003f0d200 */
[----:B------:R-:W-:Y:S01]  /*2370*/  @!P0 FMUL R12, RZ, R24 ;  /* 0x00000018ff0c8220 */ /* 0x000fe20000400000 */
[----:B------:R-:W-:Y:S01]  /*2380*/  @!P0 IMAD.MOV.U32 R49, RZ, RZ, RZ ;  /* 0x000000ffff318224 */ /* 0x000fe200078e00ff */
[----:B------:R-:W-:Y:S06]  /*2390*/  @!P0 BRA `(.L_x_53) ;  /* 0x0000000000cc8947 */ /* 0x000fec0003800000 */
[----:B------:R-:W0:Y:S01]  /*23a0*/  LDCU.64 UR6, c[0x4][0x40] ;  /* 0x01000800ff0677ac */ /* 0x000e220008000a00 */
[----:B------:R-:W-:Y:S01]  /*23b0*/  SHF.L.U32 R2, R24, 0x8, RZ ;  /* 0x0000000818027819 */ /* 0x000fe200000006ff */
[----:B------:R-:W-:Y:S01]  /*23c0*/  HFMA2 R57, -RZ, RZ, 0, 0 ;  /* 0x00000000ff397431 */ /* 0x000fe200000001ff */
[----:B------:R-:W-:Y:S01]  /*23d0*/  BSSY.RECONVERGENT B3, `(.L_x_54) ;  /* 0x0000014000037945 */ /* 0x000fe20003800200 */
[----:B------:R-:W-:Y:S01]  /*23e0*/  IMAD.MOV.U32 R49, RZ, RZ, RZ ;  /* 0x000000ffff317224 */ /* 0x000fe200078e00ff */
[----:B------:R-:W-:Y:S02]  /*23f0*/  MOV R38, RZ ;  /* 0x000000ff00267202 */ /* 0x000fe40000000f00 */
[----:B------:R-:W-:Y:S02]  /*2400*/  MOV R12, R1 ;  /* 0x00000001000c7202 */ /* 0x000fe40000000f00 */
[----:B------:R-:W-:Y:S02]  /*2410*/  LOP3.LUT R59, R2, 0x80000000, RZ, 0xfc, !PT ;  /* 0x80000000023b7812 */ /* 0x000fe400078efcff */
[----:B0-----:R-:W-:-:S02]  /*2420*/  MOV R50, UR6 ;  /* 0x0000000600327c02 */ /* 0x001fc40008000f00 */
[----:B------:R-:W-:-:S07]  /*2430*/  MOV R51, UR7 ;  /* 0x0000000700337c02 */ /* 0x000fce0008000f00 */
.L_x_55:
[----:B------:R-:W-:Y:S01]  /*2440*/  IMAD.MOV.U32 R2, RZ, RZ, R50 ;  /* 0x000000ffff027224 */ /* 0x000fe200078e0032 */
[----:B------:R-:W-:-:S05]  /*2450*/  MOV R3, R51 ;  /* 0x0000003300037202 */ /* 0x000fca0000000f00 */
[----:B------:R-:W2:Y:S01]  /*2460*/  LDG.E.CONSTANT R2, desc[UR12][R2.64] ;  /* 0x0000000c02027981 */ /* 0x000ea2000c1e9900 */
[----:B------:R-:W-:Y:S02]  /*2470*/  IADD3 R38, PT, PT, R38, 0x1, RZ ;  /* 0x0000000126267810 */ /* 0x000fe40007ffe0ff */
[----:B------:R-:W-:Y:S02]  /*2480*/  IADD3 R50, P2, PT, R50, 0x4, RZ ;  /* 0x0000000432327810 */ /* 0x000fe40007f5e0ff */
[----:B------:R-:W-:-:S03]  /*2490*/  ISETP.NE.AND P0, PT, R38, 0x6, PT ;  /* 0x000000062600780c */ /* 0x000fc60003f05270 */
[----:B------:R-:W-:Y:S02]  /*24a0*/  IMAD.X R51, RZ, RZ, R51, P2 ;  /* 0x000000ffff337224 */ /* 0x000fe400010e0633 */
[----:B--2---:R-:W-:-:S03]  /*24b0*/  IMAD.WIDE.U32 R2, R2, R59, RZ ;  /* 0x0000003b02027225 */ /* 0x004fc600078e00ff */
[----:B------:R-:W-:-:S04]  /*24c0*/  IADD3 R43, P1, PT, R2, R49, RZ ;  /* 0x00000031022b7210 */ /* 0x000fc80007f3e0ff */
[----:B------:R-:W-:Y:S01]  /*24d0*/  IADD3.X R49, PT, PT, R3, R57, RZ, P1, !PT ;  /* 0x0000003903317210 */ /* 0x000fe20000ffe4ff */
[----:B------:R0:W-:Y:S02]  /*24e0*/  STL [R12], R43 ;  /* 0x0000002b0c007387 */ /* 0x0001e40000100800 */
[----:B0-----:R-:W-:Y:S01]  /*24f0*/  IADD3 R12, PT, PT, R12, 0x4, RZ ;  /* 0x000000040c0c7810 */ /* 0x001fe20007ffe0ff */
[----:B------:R-:W-:Y:S06]  /*2500*/  @P0 BRA `(.L_x_55) ;  /* 0xfffffffc00cc0947 */ /* 0x000fec000383ffff */
[----:B------:R-:W-:Y:S05]  /*2510*/  BSYNC.RECONVERGENT B3 ;  /* 0x0000000000037941 */ /* 0x000fea0003800200 */
.L_x_54:
[----:B------:R-:W-:Y:S01]  /*2520*/  SHF.R.U32.HI R43, RZ, 0x17, R24 ;  /* 0x00000017ff2b7819 */ /* 0x000fe20000011618 */
[----:B------:R0:W-:Y:S03]  /*2530*/  STL [R1+0x18], R49 ;  /* 0x0000183101007387 */ /* 0x0001e60000100800 */
[C---:B------:R-:W-:Y:S02]  /*2540*/  LOP3.LUT R2, R43.reuse, 0xe0, RZ, 0xc0, !PT ;  /* 0x000000e02b027812 */ /* 0x040fe400078ec0ff */
[----:B------:R-:W-:Y:S02]  /*2550*/  LOP3.LUT P0, RZ, R43, 0x1f, RZ, 0xc0, !PT ;  /* 0x0000001f2bff7812 */ /* 0x000fe4000780c0ff */
[----:B------:R-:W-:-:S04]  /*2560*/  IADD3 R2, PT, PT, R2, -0x80, RZ ;  /* 0xffffff8002027810 */ /* 0x000fc80007ffe0ff */
[----:B------:R-:W-:-:S05]  /*2570*/  SHF.R.U32.HI R2, RZ, 0x5, R2 ;  /* 0x00000005ff027819 */ /* 0x000fca0000011602 */
[----:B------:R-:W-:-:S05]  /*2580*/  IMAD R50, R2, -0x4, R1 ;  /* 0xfffffffc02327824 */ /* 0x000fca00078e0201 */
[----:B------:R-:W2:Y:S04]  /*2590*/  LDL R12, [R50+0x18] ;  /* 0x00001800320c7983 */ /* 0x000ea80000100800 */
[----:B------:R-:W2:Y:S04]  /*25a0*/  LDL R3, [R50+0x14] ;  /* 0x0000140032037983 */ /* 0x000ea80000100800 */
[----:B------:R-:W3:Y:S01]  /*25b0*/  @P0 LDL R38, [R50+0x10] ;  /* 0x0000100032260983 */ /* 0x000ee20000100800 */
[----:B------:R-:W-:Y:S01]  /*25c0*/  @P0 LOP3.LUT R2, R43, 0x1f, RZ, 0xc0, !PT ;  /* 0x0000001f2b020812 */ /* 0x000fe200078ec0ff */
[----:B------:R-:W-:Y:S01]  /*25d0*/  UMOV UR6, 0x54442d19 ;  /* 0x54442d1900067882 */ /* 0x000fe20000000000 */
[----:B------:R-:W-:-:S02]  /*25e0*/  UMOV UR7, 0x3bf921fb ;  /* 0x3bf921fb00077882 */ /* 0x000fc40000000000 */
[-C--:B--2---:R-:W-:Y:S02]  /*25f0*/  @P0 SHF.L.W.U32.HI R12, R3, R2.reuse, R12 ;  /* 0x00000002030c0219 */ /* 0x084fe40000010e0c */
[----:B---3--:R-:W-:Y:S02]  /*2600*/  @P0 SHF.L.W.U32.HI R3, R38, R2, R3 ;  /* 0x0000000226030219 */ /* 0x008fe40000010e03 */
[--C-:B0-----:R-:W-:Y:S02]  /*2610*/  SHF.R.U32.HI R49, RZ, 0x1e, R12.reuse ;  /* 0x0000001eff317819 */ /* 0x101fe4000001160c */
[C---:B------:R-:W-:Y:S02]  /*2620*/  SHF.L.W.U32.HI R38, R3.reuse, 0x2, R12 ;  /* 0x0000000203267819 */ /* 0x040fe40000010e0c */
[----:B------:R-:W-:Y:S02]  /*2630*/  SHF.L.U32 R3, R3, 0x2, RZ ;  /* 0x0000000203037819 */ /* 0x000fe400000006ff */
[----:B------:R-:W-:-:S02]  /*2640*/  SHF.R.S32.HI R43, RZ, 0x1f, R38 ;  /* 0x0000001fff2b7819 */ /* 0x000fc40000011426 */
[C---:B------:R-:W-:Y:S02]  /*2650*/  ISETP.GE.AND P0, PT, R38.reuse, RZ, PT ;  /* 0x000000ff2600720c */ /* 0x040fe40003f06270 */
[C---:B------:R-:W-:Y:S02]  /*2660*/  LOP3.LUT R2, R43.reuse, R3, RZ, 0x3c, !PT ;  /* 0x000000032b027212 */ /* 0x040fe400078e3cff */
[----:B------:R-:W-:Y:S02]  /*2670*/  LOP3.LUT R3, R43, R38, RZ, 0x3c, !PT ;  /* 0x000000262b037212 */ /* 0x000fe400078e3cff */
[----:B------:R-:W-:-:S04]  /*2680*/  LEA.HI R49, R38, R49, RZ, 0x1 ;  /* 0x0000003126317211 */ /* 0x000fc800078f08ff */
[----:B------:R-:W0:Y:S02]  /*2690*/  I2F.F64.S64 R2, R2 ;  /* 0x0000000200027312 */ /* 0x000e240000301c00 */
[----:B0-----:R-:W-:-:S06]  /*26a0*/  DMUL R2, R2, UR6 ;  /* 0x0000000602027c28 */ /* 0x001fcc0008000000 */
[----:B------:R-:W0:Y:S02]  /*26b0*/  F2F.F32.F64 R43, R2 ;  /* 0x00000002002b7310 */ /* 0x000e240000301000 */
[----:B0-----:R-:W-:-:S07]  /*26c0*/  FSEL R12, -R43, R43, !P0 ;  /* 0x0000002b2b0c7208 */ /* 0x001fce0004000100 */
.L_x_53:
[----:B------:R-:W-:Y:S05]  /*26d0*/  BSYNC.RECONVERGENT B2 ;  /* 0x0000000000027941 */ /* 0x000fea0003800200 */
.L_x_52:
[----:B------:R-:W-:Y:S02]  /*26e0*/  IMAD.MOV.U32 R38, RZ, RZ, 0x37cbac00 ;  /* 0x37cbac00ff267424 */ /* 0x000fe400078e00ff */
[----:B------:R-:W-:Y:S01]  /*26f0*/  FMUL R3, R12, R12 ;  /* 0x0000000c0c037220 */ /* 0x000fe20000400000 */
[C---:B------:R-:W-:Y:S01]  /*2700*/  LOP3.LUT R43, R49.reuse, 0x1, RZ, 0xc0, !PT ;  /* 0x00000001312b7812 */ /* 0x040fe200078ec0ff */
[----:B------:R-:W-:Y:S01]  /*2710*/  HFMA2 R50, -RZ, RZ, 1.541015625, -0.052001953125 ;  /* 0x3e2aaaa8ff327431 */ /* 0x000fe200000001ff */
[----:B------:R-:W-:Y:S01]  /*2720*/  IADD3 R49, PT, PT, R49, 0x1, RZ ;  /* 0x0000000131317810 */ /* 0x000fe20007ffe0ff */
[----:B------:R-:W-:Y:S01]  /*2730*/  FFMA R2, R3, R38, -0.0013887860113754868507 ;  /* 0xbab607ed03027423 */ /* 0x000fe20000000026 */
[----:B------:R-:W-:Y:S01]  /*2740*/  ISETP.NE.U32.AND P0, PT, R43, 0x1, PT ;  /* 0x000000012b00780c */ /* 0x000fe20003f05070 */
[----:B------:R-:W-:Y:S01]  /*2750*/  BSSY.RECONVERGENT B2, `(.L_x_56) ;  /* 0x000003f000027945 */ /* 0x000fe20003800200 */
[----:B------:R-:W-:Y:S02]  /*2760*/  MOV R43, 0x3c0885e4 ;  /* 0x3c0885e4002b7802 */ /* 0x000fe40000000f00 */
[----:B------:R-:W-:-:S02]  /*2770*/  FSEL R58, R2, -0.00019574658654164522886, P0 ;  /* 0xb94d4153023a7808 */ /* 0x000fc40000000000 */
[----:B------:R-:W-:Y:S02]  /*2780*/  FSEL R60, R43, 0.041666727513074874878, !P0 ;  /* 0x3d2aaabb2b3c7808 */ /* 0x000fe40004000000 */
[----:B------:R-:W-:Y:S02]  /*2790*/  FSEL R2, R12, 1, !P0 ;  /* 0x3f8000000c027808 */ /* 0x000fe40004000000 */
[----:B------:R-:W-:Y:S01]  /*27a0*/  FSEL R51, -R50, -0.4999999701976776123, !P0 ;  /* 0xbeffffff32337808 */ /* 0x000fe20004000100 */
[----:B------:R-:W-:Y:S01]  /*27b0*/  FFMA R58, R3, R58, R60 ;  /* 0x0000003a033a7223 */ /* 0x000fe2000000003c */
[----:B------:R-:W-:Y:S02]  /*27c0*/  FSETP.GE.AND P0, PT, |R24|, 105615, PT ;  /* 0x47ce47801800780b */ /* 0x000fe40003f06200 */
[----:B------:R-:W-:Y:S01]  /*27d0*/  LOP3.LUT P1, RZ, R49, 0x2, RZ, 0xc0, !PT ;  /* 0x0000000231ff7812 */ /* 0x000fe2000782c0ff */
[C---:B------:R-:W-:Y:S01]  /*27e0*/  FFMA R49, R3.reuse, R2, RZ ;  /* 0x0000000203317223 */ /* 0x040fe200000000ff */
[----:B------:R-:W-:-:S04]  /*27f0*/  FFMA R51, R3, R58, R51 ;  /* 0x0000003a03337223 */ /* 0x000fc80000000033 */
[----:B------:R-:W-:-:S07]  /*2800*/  FFMA R49, R49, R51, R2 ;  /* 0x0000003331317223 */ /* 0x000fce0000000002 */
[----:B------:R-:W-:Y:S01]  /*2810*/  @P1 FADD R49, RZ, -R49 ;  /* 0x80000031ff311221 */ /* 0x000fe20000000000 */
[----:B------:R-:W-:Y:S06]  /*2820*/  @!P0 BRA `(.L_x_57) ;  /* 0x0000000000c48947 */ /* 0x000fec0003800000 */
[----:B------:R-:W-:-:S13]  /*2830*/  FSETP.NEU.AND P0, PT, |R24|, +INF , PT ;  /* 0x7f8000001800780b */ /* 0x000fda0003f0d200 */
[----:B------:R-:W-:Y:S01]  /*2840*/  @!P0 FMUL R44, RZ, R24 ;  /* 0x00000018ff2c8220 */ /* 0x000fe20000400000 */
[----:B------:R-:W-:Y:S01]  /*2850*/  @!P0 IMAD.MOV.U32 R48, RZ, RZ, RZ ;  /* 0x000000ffff308224 */ /* 0x000fe200078e00ff */
[----:B------:R-:W-:Y:S06]  /*2860*/  @!P0 BRA `(.L_x_57) ;  /* 0x0000000000b48947 */ /* 0x000fec0003800000 */
[----:B------:R-:W-:Y:S01]  /*2870*/  SHF.L.U32 R2, R24, 0x8, RZ ;  /* 0x0000000818027819 */ /* 0x000fe200000006ff */
[----:B------:R-:W-:Y:S01]  /*2880*/  HFMA2 R57, -RZ, RZ, 0, 0 ;  /* 0x00000000ff397431 */ /* 0x000fe200000001ff */
[----:B------:R-:W-:Y:S01]  /*2890*/  BSSY.RECONVERGENT B3, `(.L_x_58) ;  /* 0x000000f000037945 */ /* 0x000fe20003800200 */
[----:B------:R-:W-:Y:S01]  /*28a0*/  MOV R12, RZ ;  /* 0x000000ff000c7202 */ /* 0x000fe20000000f00 */
[----:B------:R-:W-:Y:S01]  /*28b0*/  IMAD.MOV.U32 R44, RZ, RZ, RZ ;  /* 0x000000ffff2c7224 */ /* 0x000fe200078e00ff */
[----:B------:R-:W-:-:S07]  /*28c0*/  LOP3.LUT R59, R2, 0x80000000, RZ, 0xfc, !PT ;  /* 0x80000000023b7812 */ /* 0x000fce00078efcff */
.L_x_59:
[----:B0-----:R-:W0:Y:S02]  /*28d0*/  LDC.64 R2, c[0x4][0x40] ;  /* 0x01001000ff027b82 */ /* 0x001e240000000a00 */
[----:B0-----:R-:W-:-:S06]  /*28e0*/  IMAD.WIDE.U32 R2, R44, 0x4, R2 ;  /* 0x000000042c027825 */ /* 0x001fcc00078e0002 */
[----:B------:R-:W2:Y:S01]  /*28f0*/  LDG.E.CONSTANT R2, desc[UR12][R2.64] ;  /* 0x0000000c02027981 */ /* 0x000ea2000c1e9900 */
[C---:B------:R-:W-:Y:S02]  /*2900*/  LEA R48, R44.reuse, R1, 0x2 ;  /* 0x000000012c307211 */ /* 0x040fe400078e10ff */
[----:B------:R-:W-:-:S04]  /*2910*/  IADD3 R44, PT, PT, R44, 0x1, RZ ;  /* 0x000000012c2c7810 */ /* 0x000fc80007ffe0ff */
[----:B------:R-:W-:Y:S01]  /*2920*/  ISETP.NE.AND P0, PT, R44, 0x6, PT ;  /* 0x000000062c00780c */ /* 0x000fe20003f05270 */
[----:B--2---:R-:W-:-:S03]  /*2930*/  IMAD.WIDE.U32 R2, R2, R59, RZ ;  /* 0x0000003b02027225 */ /* 0x004fc600078e00ff */
[----:B------:R-:W-:-:S04]  /*2940*/  IADD3 R51, P1, PT, R2, R12, RZ ;  /* 0x0000000c02337210 */ /* 0x000fc80007f3e0ff */
[----:B------:R-:W-:Y:S01]  /*2950*/  IADD3.X R12, PT, PT, R3, R57, RZ, P1, !PT ;  /* 0x00000039030c7210 */ /* 0x000fe20000ffe4ff */
[----:B------:R0:W-:Y:S04]  /*2960*/  STL [R48], R51 ;  /* 0x0000003330007387 */ /* 0x0001e80000100800 */
[----:B------:R-:W-:Y:S05]  /*2970*/  @P0 BRA `(.L_x_59) ;  /* 0xfffffffc00d40947 */ /* 0x000fea000383ffff */
[----:B------:R-:W-:Y:S05]  /*2980*/  BSYNC.RECONVERGENT B3 ;  /* 0x0000000000037941 */ /* 0x000fea0003800200 */
.L_x_58:
[----:B------:R-:W-:Y:S01]  /*2990*/  SHF.R.U32.HI R44, RZ, 0x17, R24 ;  /* 0x00000017ff2c7819 */ /* 0x000fe20000011618 */
[----:B------:R1:W-:Y:S03]  /*29a0*/  STL [R1+0x18], R12 ;  /* 0x0000180c01007387 */ /* 0x0003e60000100800 */
[C---:B------:R-:W-:Y:S02]  /*29b0*/  LOP3.LUT R2, R44.reuse, 0xe0, RZ, 0xc0, !PT ;  /* 0x000000e02c027812 */ /* 0x040fe400078ec0ff */
[----:B------:R-:W-:-:S03]  /*29c0*/  LOP3.LUT P0, RZ, R44, 0x1f, RZ, 0xc0, !PT ;  /* 0x0000001f2cff7812 */ /* 0x000fc6000780c0ff */
[----:B------:R-:W-:-:S05]  /*29d0*/  VIADD R2, R2, 0xffffff80 ;  /* 0xffffff8002027836 */ /* 0x000fca0000000000 */
[----:B------:R-:W-:-:S05]  /*29e0*/  SHF.R.U32.HI R2, RZ, 0x5, R2 ;  /* 0x00000005ff027819 */ /* 0x000fca0000011602 */
[----:B0-----:R-:W-:-:S05]  /*29f0*/  IMAD R51, R2, -0x4, R1 ;  /* 0xfffffffc02337824 */ /* 0x001fca00078e0201 */
[----:B------:R-:W2:Y:S04]  /*2a00*/  LDL R24, [R51+0x18] ;  /* 0x0000180033187983 */ /* 0x000ea80000100800 */
[----:B------:R-:W2:Y:S04]  /*2a10*/  LDL R3, [R51+0x14] ;  /* 0x0000140033037983 */ /* 0x000ea80000100800 */
[----:B------:R-:W3:Y:S01]  /*2a20*/  @P0 LDL R2, [R51+0x10] ;  /* 0x0000100033020983 */ /* 0x000ee20000100800 */
[----:B------:R-:W-:Y:S01]  /*2a30*/  LOP3.LUT R44, R44, 0x1f, RZ, 0xc0, !PT ;  /* 0x0000001f2c2c7812 */ /* 0x000fe200078ec0ff */
[----:B------:R-:W-:Y:S01]  /*2a40*/  UMOV UR6, 0x54442d19 ;  /* 0x54442d1900067882 */ /* 0x000fe20000000000 */
[----:B------:R-:W-:-:S02]  /*2a50*/  UMOV UR7, 0x3bf921fb ;  /* 0x3bf921fb00077882 */ /* 0x000fc40000000000 */
[-C--:B--2---:R-:W-:Y:S02]  /*2a60*/  @P0 SHF.L.W.U32.HI R24, R3, R44.reuse, R24 ;  /* 0x0000002c03180219 */ /* 0x084fe40000010e18 */
[----:B---3--:R-:W-:Y:S02]  /*2a70*/  @P0 SHF.L.W.U32.HI R3, R2, R44, R3 ;  /* 0x0000002c02030219 */ /* 0x008fe40000010e03 */
[--C-:B------:R-:W-:Y:S02]  /*2a80*/  SHF.R.U32.HI R51, RZ, 0x1e, R24.reuse ;  /* 0x0000001eff337819 */ /* 0x100fe40000011618 */
[C---:B------:R-:W-:Y:S02]  /*2a90*/  SHF.L.W.U32.HI R48, R3.reuse, 0x2, R24 ;  /* 0x0000000203307819 */ /* 0x040fe40000010e18 */
[----:B------:R-:W-:Y:S02]  /*2aa0*/  SHF.L.U32 R3, R3, 0x2, RZ ;  /* 0x0000000203037819 */ /* 0x000fe400000006ff */
[----:B------:R-:W-:-:S02]  /*2ab0*/  SHF.R.S32.HI R44, RZ, 0x1f, R48 ;  /* 0x0000001fff2c7819 */ /* 0x000fc40000011430 */
[----:B------:R-:W-:Y:S02]  /*2ac0*/  ISETP.GE.AND P0, PT, R48, RZ, PT ;  /* 0x000000ff3000720c */ /* 0x000fe40003f06270 */
[C---:B------:R-:W-:Y:S02]  /*2ad0*/  LOP3.LUT R2, R44.reuse, R3, RZ, 0x3c, !PT ;  /* 0x000000032c027212 */ /* 0x040fe400078e3cff */
[----:B------:R-:W-:Y:S02]  /*2ae0*/  LOP3.LUT R3, R44, R48, RZ, 0x3c, !PT ;  /* 0x000000302c037212 */ /* 0x000fe400078e3cff */
[----:B------:R-:W-:-:S04]  /*2af0*/  LEA.HI R48, R48, R51, RZ, 0x1 ;  /* 0x0000003330307211 */ /* 0x000fc800078f08ff */
[----:B------:R-:W0:Y:S02]  /*2b00*/  I2F.F64.S64 R2, R2 ;  /* 0x0000000200027312 */ /* 0x000e240000301c00 */
[----:B0-----:R-:W-:-:S06]  /*2b10*/  DMUL R2, R2, UR6 ;  /* 0x0000000602027c28 */ /* 0x001fcc0008000000 */
[----:B------:R-:W0:Y:S02]  /*2b20*/  F2F.F32.F64 R44, R2 ;  /* 0x00000002002c7310 */ /* 0x000e240000301000 */
[----:B01----:R-:W-:-:S07]  /*2b30*/  FSEL R44, -R44, R44, !P0 ;  /* 0x0000002c2c2c7208 */ /* 0x003fce0004000100 */
.L_x_57:
[----:B------:R-:W-:Y:S05]  /*2b40*/  BSYNC.RECONVERGENT B2 ;  /* 0x0000000000027941 */ /* 0x000fea0003800200 */
.L_x_56:
[----:B------:R-:W-:Y:S01]  /*2b50*/  FMUL R3, R44, R44 ;  /* 0x0000002c2c037220 */ /* 0x000fe20000400000 */
[C---:B------:R-:W-:Y:S01]  /*2b60*/  LOP3.LUT R2, R48.reuse, 0x1, RZ, 0xc0, !PT ;  /* 0x0000000130027812 */ /* 0x040fe200078ec0ff */
[----:B------:R-:W-:Y:S01]  /*2b70*/  BSSY.RECONVERGENT B2, `(.L_x_60) ;  /* 0x000001f000027945 */ /* 0x000fe20003800200 */
[----:B------:R-:W-:Y:S01]  /*2b80*/  LOP3.LUT P1, RZ, R48, 0x2, RZ, 0xc0, !PT ;  /* 0x0000000230ff7812 */ /* 0x000fe2000782c0ff */
[----:B------:R-:W-:Y:S01]  /*2b90*/  FFMA R38, R3, R38, -0.0013887860113754868507 ;  /* 0xbab607ed03267423 */ /* 0x000fe20000000026 */
[----:B------:R-:W-:-:S04]  /*2ba0*/  ISETP.NE.U32.AND P0, PT, R2, 0x1, PT ;  /* 0x000000010200780c */ /* 0x000fc80003f05070 */
[----:B------:R-:W-:Y:S02]  /*2bb0*/  FSEL R2, R43, 0.041666727513074874878, P0 ;  /* 0x3d2aaabb2b027808 */ /* 0x000fe40000000000 */
[----:B------:R-:W-:Y:S02]  /*2bc0*/  FSEL R38, R38, -0.00019574658654164522886, !P0 ;  /* 0xb94d415326267808 */ /* 0x000fe40004000000 */
[----:B------:R-:W-:Y:S02]  /*2bd0*/  FSEL R44, R44, 1, P0 ;  /* 0x3f8000002c2c7808 */ /* 0x000fe40000000000 */
[----:B------:R-:W-:Y:S01]  /*2be0*/  FSEL R51, -R50, -0.4999999701976776123, P0 ;  /* 0xbeffffff32337808 */ /* 0x000fe20000000100 */
[C---:B------:R-:W-:Y:S01]  /*2bf0*/  FFMA R2, R3.reuse, R38, R2 ;  /* 0x0000002603027223 */ /* 0x040fe20000000002 */
[----:B------:R-:W-:Y:S01]  /*2c00*/  FSETP.GTU.AND P0, PT, |R62|, |R63|, PT ;  /* 0x4000003f3e00720b */ /* 0x000fe20003f0c200 */
[C---:B------:R-:W-:Y:S02]  /*2c10*/  FFMA R43, R3.reuse, R44, RZ ;  /* 0x0000002c032b7223 */ /* 0x040fe400000000ff */
[----:B------:R-:W-:-:S04]  /*2c20*/  FFMA R2, R3, R2, R51 ;  /* 0x0000000203027223 */ /* 0x000fc80000000033 */
[----:B------:R-:W-:-:S04]  /*2c30*/  FFMA R43, R43, R2, R44 ;  /* 0x000000022b2b7223 */ /* 0x000fc8000000002c */
[----:B------:R-:W-:-:S04]  /*2c40*/  @P1 FADD R43, RZ, -R43 ;  /* 0x8000002bff2b1221 */ /* 0x000fc80000000000 */
[----:B------:R-:W-:Y:S01]  /*2c50*/  FMUL R24, R43, R56 ;  /* 0x000000382b187220 */ /* 0x000fe20000400000 */
[----:B------:R-:W-:Y:S06]  /*2c60*/  @P0 BRA `(.L_x_61) ;  /* 0x0000000000200947 */ /* 0x000fec0003800000 */
[----:B------:R-:W-:-:S13]  /*2c70*/  FSETP.GTU.AND P0, PT, |R62|, |R64|, PT ;  /* 0x400000403e00720b */ /* 0x000fda0003f0c200 */
[----:B------:R-:W-:Y:S01]  /*2c80*/  @!P0 MOV R43, RZ ;  /* 0x000000ff002b8202 */ /* 0x000fe20000000f00 */
[----:B------:R-:W-:Y:S01]  /*2c90*/  @!P0 FADD R44, -R64, -RZ ;  /* 0x800000ff402c8221 */ /* 0x000fe20000000100 */
[----:B------:R-:W-:Y:S01]  /*2ca0*/  @!P0 MOV R38, R63 ;  /* 0x0000003f00268202 */ /* 0x000fe20000000f00 */
[----:B------:R-:W-:Y:S01]  /*2cb0*/  @P0 FADD R43, -R63, -RZ ;  /* 0x800000ff3f2b0221 */ /* 0x000fe20000000100 */
[----:B------:R-:W-:Y:S01]  /*2cc0*/  @P0 IMAD.MOV.U32 R38, RZ, RZ, RZ ;  /* 0x000000ffff260224 */ /* 0x000fe200078e00ff */
[----:B------:R-:W-:Y:S01]  /*2cd0*/  @P0 MOV R44, R62 ;  /* 0x0000003e002c0202 */ /* 0x000fe20000000f00 */
[----:B------:R-:W-:Y:S06]  /*2ce0*/  BRA `(.L_x_62) ;  /* 0x00000000001c7947 */ /* 0x000fec0003800000 */
.L_x_61:
[----:B------:R-:W-:-:S13]  /*2cf0*/  FSETP.GTU.AND P0, PT, |R63|, |R64|, PT ;  /* 0x400000403f00720b */ /* 0x000fda0003f0c200 */
[----:B------:R-:W-:Y:S01]  /*2d00*/  @!P0 FADD R43, -R64, -RZ ;  /* 0x800000ff402b8221 */ /* 0x000fe20000000100 */
[-C--:B------:R-:W-:Y:S01]  /*2d10*/  @!P0 MOV R38, R62.reuse ;  /* 0x0000003e00268202 */ /* 0x080fe20000000f00 */
[----:B------:R-:W-:Y:S01]  /*2d20*/  @P0 FADD R43, -R63, -RZ ;  /* 0x800000ff3f2b0221 */ /* 0x000fe20000000100 */
[----:B------:R-:W-:Y:S01]  /*2d30*/  @!P0 MOV R44, RZ ;  /* 0x000000ff002c8202 */ /* 0x000fe20000000f00 */
[----:B------:R-:W-:Y:S01]  /*2d40*/  @P0 IMAD.MOV.U32 R38, RZ, RZ, RZ ;  /* 0x000000ffff260224 */ /* 0x000fe200078e00ff */
[----:B------:R-:W-:-:S07]  /*2d50*/  @P0 MOV R44, R62 ;  /* 0x0000003e002c0202 */ /* 0x000fce0000000f00 */
.L_x_62:
[----:B------:R-:W-:Y:S05]  /*2d60*/  BSYNC.RECONVERGENT B2 ;  /* 0x0000000000027941 */ /* 0x000fea0003800200 */
.L_x_60:
[----:B------:R-:W-:Y:S01]  /*2d70*/  FMUL R2, R44, R44 ;  /* 0x0000002c2c027220 */ /* 0x000fe20000400000 */
[----:B------:R-:W-:Y:S01]  /*2d80*/  BSSY.RECONVERGENT B2, `(.L_x_63) ;  /* 0x0000010000027945 */ /* 0x000fe20003800200 */
[----:B------:R-:W-:Y:S02]  /*2d90*/  FMUL R12, R49, R56 ;  /* 0x00000038310c7220 */ /* 0x000fe40000400000 */
[----:B------:R-:W-:-:S04]  /*2da0*/  FFMA R3, R43, R43, R2 ;  /* 0x0000002b2b037223 */ /* 0x000fc80000000002 */
        /* <DEDUP_REMOVED lines=9> */
.L_x_64:
[----:B------:R-:W-:Y:S01]  /*2e40*/  FMUL.FTZ R2, R3, R48 ;  /* 0x0000003003027220 */ /* 0x000fe20000410000 */
[----:B------:R-:W-:-:S03]  /*2e50*/  FMUL.FTZ R48, R48, 0.5 ;  /* 0x3f00000030307820 */ /* 0x000fc60000410000 */
[----:B------:R-:W-:-:S04]  /*2e60*/  FFMA R3, -R2, R2, R3 ;  /* 0x0000000202037223 */ /* 0x000fc80000000103 */
[----:B------:R-:W-:-:S07]  /*2e70*/  FFMA R2, R3, R48, R2 ;  /* 0x0000003003027223 */ /* 0x000fce0000000002 */
.L_x_65:
[----:B------:R-:W-:Y:S05]  /*2e80*/  BSYNC.RECONVERGENT B2 ;  /* 0x0000000000027941 */ /* 0x000fea0003800200 */
.L_x_63:
[----:B------:R-:W-:Y:S01]  /*2e90*/  VIADD R3, R2, 0x1800000 ;  /* 0x0180000002037836 */ /* 0x000fe20000000000 */
[----:B------:R-:W-:Y:S04]  /*2ea0*/  BSSY.RECONVERGENT B2, `(.L_x_66) ;  /* 0x000000c000027945 */ /* 0x000fe80003800200 */
[----:B------:R-:W-:-:S04]  /*2eb0*/  LOP3.LUT R3, R3, 0x7f800000, RZ, 0xc0, !PT ;  /* 0x7f80000003037812 */ /* 0x000fc800078ec0ff */
[----:B------:R-:W-:-:S13]  /*2ec0*/  ISETP.GT.U32.AND P0, PT, R3, 0x1ffffff, PT ;  /* 0x01ffffff0300780c */ /* 0x000fda0003f04070 */
[----:B------:R-:W-:Y:S05]  /*2ed0*/  @P0 BRA `(.L_x_67) ;  /* 0x0000000000100947 */ /* 0x000fea0003800000 */
[----:B------:R-:W-:-:S07]  /*2ee0*/  MOV R3, 0x2f00 ;  /* 0x00002f0000037802 */ /* 0x000fce0000000f00 */
[----:B-----5:R-:W-:Y:S05]  /*2ef0*/  CALL.REL.NOINC `($__internal_1_$__cuda_sm20_rcp_rn_f32_slowpath) ;  /* 0x0000007400f47944 */ /* 0x020fea0003c00000 */
[----:B------:R-:W-:Y:S01]  /*2f00*/  MOV R3, R2 ;  /* 0x0000000200037202 */ /* 0x000fe20000000f00 */
[----:B------:R-:W-:Y:S06]  /*2f10*/  BRA `(.L_x_68) ;  /* 0x0000000000107947 */ /* 0x000fec0003800000 */
.L_x_67:
[----:B------:R-:W0:Y:S02]  /*2f20*/  MUFU.RCP R3, R2 ;  /* 0x0000000200037308 */ /* 0x000e240000001000 */
[----:B0-----:R-:W-:-:S04]  /*2f30*/  FFMA R48, R3, R2, -1 ;  /* 0xbf80000003307423 */ /* 0x001fc80000000002 */
[----:B------:R-:W-:-:S04]  /*2f40*/  FADD.FTZ R48, -R48, -RZ ;  /* 0x800000ff30307221 */ /* 0x000fc80000010100 */
[----:B------:R-:W-:-:S07]  /*2f50*/  FFMA R3, R3, R48, R3 ;  /* 0x0000003003037223 */ /* 0x000fce0000000003 */
.L_x_68:
[----:B------:R-:W-:Y:S05]  /*2f60*/  BSYNC.RECONVERGENT B2 ;  /* 0x0000000000027941 */ /* 0x000fea0003800200 */
.L_x_66:
[C---:B------:R-:W-:Y:S01]  /*2f70*/  FMUL R49, R3.reuse, R44 ;  /* 0x0000002c03317220 */ /* 0x040fe20000400000 */
[C---:B------:R-:W-:Y:S01]  /*2f80*/  FMUL R2, R3.reuse, R38 ;  /* 0x0000002603027220 */ /* 0x040fe20000400000 */
[----:B------:R-:W-:Y:S01]  /*2f90*/  FMUL R3, R3, R43 ;  /* 0x0000002b03037220 */ /* 0x000fe20000400000 */
[----:B------:R-:W-:Y:S01]  /*2fa0*/  BSSY.RECONVERGENT B2, `(.L_x_69) ;  /* 0x0000023000027945 */ /* 0x000fe20003800200 */
[----:B------:R-:W-:Y:S01]  /*2fb0*/  FMUL R43, R49, R64 ;  /* 0x00000040312b7220 */ /* 0x000fe20000400000 */
[C---:B------:R-:W-:Y:S01]  /*2fc0*/  FMUL R38, R2.reuse, R62 ;  /* 0x0000003e02267220 */ /* 0x040fe20000400000 */
[-C--:B------:R-:W-:Y:S02]  /*2fd0*/  FMUL R44, R3, R63.reuse ;  /* 0x0000003f032c7220 */ /* 0x080fe40000400000 */
[-C--:B------:R-:W-:Y:S01]  /*2fe0*/  FFMA R43, R2, R63.reuse, -R43 ;  /* 0x0000003f022b7223 */ /* 0x080fe2000000082b */
[----:B------:R-:W-:Y:S01]  /*2ff0*/  FADD R2, -R25, 1 ;  /* 0x3f80000019027421 */ /* 0x000fe20000000100 */
[----:B------:R-:W-:Y:S01]  /*3000*/  FFMA R3, R3, R64, -R38 ;  /* 0x0000004003037223 */ /* 0x000fe20000000826 */
[----:B------:R-:W-:Y:S01]  /*3010*/  FFMA R49, R49, R62, -R44 ;  /* 0x0000003e31317223 */ /* 0x000fe2000000082c */
[----:B------:R-:W-:-:S02]  /*3020*/  FMUL R48, R43, R63 ;  /* 0x0000003f2b307220 */ /* 0x000fc40000400000 */
[----:B------:R-:W-:Y:S01]  /*3030*/  IADD3 R50, PT, PT, R2, 0x1800000, RZ ;  /* 0x0180000002327810 */ /* 0x000fe20007ffe0ff */
[----:B------:R-:W-:Y:S01]  /*3040*/  FMUL R38, R3, R64 ;  /* 0x0000004003267220 */ /* 0x000fe20000400000 */
[-C--:B------:R-:W-:Y:S01]  /*3050*/  FMUL R44, R49, R62.reuse ;  /* 0x0000003e312c7220 */ /* 0x080fe20000400000 */
[----:B------:R-:W-:Y:S01]  /*3060*/  FFMA R59, R3, R62, -R48 ;  /* 0x0000003e033b7223 */ /* 0x000fe20000000830 */
[----:B------:R-:W-:Y:S01]  /*3070*/  LOP3.LUT R50, R50, 0x7f800000, RZ, 0xc0, !PT ;  /* 0x7f80000032327812 */ /* 0x000fe200078ec0ff */
[----:B------:R-:W-:Y:S01]  /*3080*/  FFMA R51, R49, R63, -R38 ;  /* 0x0000003f31337223 */ /* 0x000fe20000000826 */
[----:B------:R-:W-:Y:S02]  /*3090*/  FFMA R57, R43, R64, -R44 ;  /* 0x000000402b397223 */ /* 0x000fe4000000082c */
[----:B------:R-:W-:Y:S01]  /*30a0*/  ISETP.GT.U32.AND P0, PT, R50, 0x1ffffff, PT ;  /* 0x01ffffff3200780c */ /* 0x000fe20003f04070 */
[C---:B------:R-:W-:Y:S01]  /*30b0*/  FMUL R51, R24.reuse, R51 ;  /* 0x0000003318337220 */ /* 0x040fe20000400000 */
[C---:B------:R-:W-:Y:S01]  /*30c0*/  FMUL R38, R24.reuse, R57 ;  /* 0x0000003918267220 */ /* 0x040fe20000400000 */
[----:B------:R-:W-:-:S02]  /*30d0*/  FMUL R24, R24, R59 ;  /* 0x0000003b18187220 */ /* 0x000fc40000400000 */
[C---:B------:R-:W-:Y:S01]  /*30e0*/  FFMA R51, R12.reuse, R43, R51 ;  /* 0x0000002b0c337223 */ /* 0x040fe20000000033 */
[C---:B------:R-:W-:Y:S01]  /*30f0*/  FFMA R38, R12.reuse, R3, R38 ;  /* 0x000000030c267223 */ /* 0x040fe20000000026 */
[----:B------:R-:W-:Y:S02]  /*3100*/  FFMA R49, R12, R49, R24 ;  /* 0x000000310c317223 */ /* 0x000fe40000000018 */
[C---:B------:R-:W-:Y:S01]  /*3110*/  FFMA R44, R42.reuse, R62, R51 ;  /* 0x0000003e2a2c7223 */ /* 0x040fe20000000033 */
[C---:B------:R-:W-:Y:S01]  /*3120*/  FFMA R43, R42.reuse, R63, R38 ;  /* 0x0000003f2a2b7223 */ /* 0x040fe20000000026 */
[----:B------:R-:W-:Y:S02]  /*3130*/  FFMA R42, R42, R64, R49 ;  /* 0x000000402a2a7223 */ /* 0x000fe40000000031 */
[----:B------:R-:W-:Y:S05]  /*3140*/  @P0 BRA `(.L_x_70) ;  /* 0x0000000000100947 */ /* 0x000fea0003800000 */
[----:B------:R-:W-:-:S07]  /*3150*/  MOV R3, 0x3170 ;  /* 0x0000317000037802 */ /* 0x000fce0000000f00 */
[----:B-----5:R-:W-:Y:S05]  /*3160*/  CALL.REL.NOINC `($__internal_1_$__cuda_sm20_rcp_rn_f32_slowpath) ;  /* 0x0000007400587944 */ /* 0x020fea0003c00000 */
[----:B------:R-:W-:Y:S01]  /*3170*/  MOV R51, R2 ;  /* 0x0000000200337202 */ /* 0x000fe20000000f00 */
[----:B------:R-:W-:Y:S06]  /*3180*/  BRA `(.L_x_71) ;  /* 0x0000000000107947 */ /* 0x000fec0003800000 */
.L_x_70:
[----:B------:R-:W0:Y:S02]  /*3190*/  MUFU.RCP R51, R2 ;  /* 0x0000000200337308 */ /* 0x000e240000001000 */
[----:B0-----:R-:W-:-:S04]  /*31a0*/  FFMA R3, R2, R51, -1 ;  /* 0xbf80000002037423 */ /* 0x001fc80000000033 */
[----:B------:R-:W-:-:S04]  /*31b0*/  FADD.FTZ R12, -R3, -RZ ;  /* 0x800000ff030c7221 */ /* 0x000fc80000010100 */
[----:B------:R-:W-:-:S07]  /*31c0*/  FFMA R51, R51, R12, R51 ;  /* 0x0000000c33337223 */ /* 0x000fce0000000033 */
.L_x_71:
[----:B------:R-:W-:Y:S05]  /*31d0*/  BSYNC.RECONVERGENT B2 ;  /* 0x0000000000027941 */ /* 0x000fea0003800200 */
.L_x_69:
[----:B------:R-:W-:Y:S01]  /*31e0*/  SHF.R.U32.HI R3, RZ, 0x2, R16 ;  /* 0x00000002ff037819 */ /* 0x000fe20000011610 */
[----:B------:R-:W-:Y:S01]  /*31f0*/  IMAD.SHL.U32 R2, R55, 0x10, RZ ;  /* 0x0000001037027824 */ /* 0x000fe200078e00ff */
[----:B------:R-:W-:Y:S02]  /*3200*/  IADD3 R11, PT, PT, R11, 0x161f14, RZ ;  /* 0x00161f140b0b7810 */ /* 0x000fe40007ffe0ff */
[----:B------:R-:W-:-:S04]  /*3210*/  LOP3.LUT R3, R3, R16, RZ, 0x3c, !PT ;  /* 0x0000001003037212 */ /* 0x000fc800078e3cff */
[----:B------:R-:W-:-:S04]  /*3220*/  SHF.L.U32 R12, R3, 0x1, RZ ;  /* 0x00000001030c7819 */ /* 0x000fc800000006ff */
[----:B------:R-:W-:Y:S01]  /*3230*/  LOP3.LUT R12, R3, R12, R2, 0x96, !PT ;  /* 0x0000000c030c7212 */ /* 0x000fe200078e9602 */
[----:B------:R-:W-:-:S03]  /*3240*/  IMAD.MOV.U32 R3, RZ, RZ, 0x2f800000 ;  /* 0x2f800000ff037424 */ /* 0x000fc600078e00ff */
[----:B------:R-:W-:-:S04]  /*3250*/  LOP3.LUT R12, R12, R55, RZ, 0x3c, !PT ;  /* 0x000000370c0c7212 */ /* 0x000fc800078e3cff */
[----:B------:R-:W-:-:S04]  /*3260*/  IADD3 R2, PT, PT, R12, R11, RZ ;  /* 0x0000000b0c027210 */ /* 0x000fc80007ffe0ff */
[----:B------:R-:W-:-:S05]  /*3270*/  I2FP.F32.U32 R2, R2 ;  /* 0x0000000200027245 */ /* 0x000fca0000201000 */
[----:B------:R-:W-:-:S05]  /*3280*/  FFMA R2, R2, R3, 1.1641532182693481445e-10 ;  /* 0x2f00000002027423 */ /* 0x000fca0000000003 */
[----:B------:R-:W-:-:S13]  /*3290*/  FSETP.GTU.AND P0, PT, R2, R25, PT ;  /* 0x000000190200720b */ /* 0x000fda0003f0c000 */
[----:B------:R-:W-:Y:S05]  /*32a0*/  @P0 BRA `(.L_x_72) ;  /* 0x0000001400c80947 */ /* 0x000fea0003800000 */
[----:B------:R-:W0:Y:S01]  /*32b0*/  LDCU UR6, c[0x0][0x388] ;  /* 0x00007100ff0677ac */ /* 0x000e220008000800 */
[----:B------:R-:W-:Y:S01]  /*32c0*/  FADD R17, R36, R17 ;  /* 0x0000001124117221 */ /* 0x000fe20000000000 */
[----:B------:R-:W-:Y:S01]  /*32d0*/  BSSY.RECONVERGENT B2, `(.L_x_73) ;  /* 0x0000158000027945 */ /* 0x000fe20003800200 */
[----:B------:R-:W-:-:S03]  /*32e0*/  HFMA2 R49, -RZ, RZ, 0, 0 ;  /* 0x00000000ff317431 */ /* 0x000fc600000001ff */
[----:B------:R-:W-:Y:S02]  /*32f0*/  MOV R50, R17 ;  /* 0x0000001100327202 */ /* 0x000fe40000000f00 */
[----:B0-----:R-:W-:-:S04]  /*3300*/  MOV R2, UR6 ;  /* 0x0000000600027c02 */ /* 0x001fc80008000f00 */
[----:B------:R-:W-:-:S13]  /*3310*/  ISETP.NE.AND P0, PT, R2, RZ, PT ;  /* 0x000000ff0200720c */ /* 0x000fda0003f05270 */
[----:B------:R-:W-:Y:S05]  /*3320*/  @!P0 BRA `(.L_x_74) ;  /* 0x0000001400488947 */ /* 0x000fea0003800000 */
[----:B------:R-:W0:Y:S01]  /*3330*/  LDC R38, c[0x0][0x388] ;  /* 0x0000e200ff267b82 */ /* 0x000e220000000800 */
[----:B------:R-:W-:Y:S01]  /*3340*/  ISETP.GE.U32.AND P0, PT, R2, 0x4, PT ;  /* 0x000000040200780c */ /* 0x000fe20003f06070 */
[----:B------:R-:W-:Y:S01]  /*3350*/  BSSY.RECONVERGENT B3, `(.L_x_75) ;  /* 0x00000bc000037945 */ /* 0x000fe20003800200 */
[----:B------:R-:W-:Y:S01]  /*3360*/  IMAD.MOV.U32 R49, RZ, RZ, RZ ;  /* 0x000000ffff317224 */ /* 0x000fe200078e00ff */
[----:B------:R-:W-:-:S10]  /*3370*/  MOV R50, R17 ;  /* 0x0000001100327202 */ /* 0x000fd40000000f00 */
[----:B------:R-:W-:Y:S05]  /*3380*/  @!P0 BRA `(.L_x_76) ;  /* 0x0000000800e08947 */ /* 0x000fea0003800000 */
[----:B------:R-:W-:Y:S01]  /*3390*/  HFMA2 R49, -RZ, RZ, 0, 0 ;  /* 0x00000000ff317431 */ /* 0x000fe200000001ff */
[----:B------:R-:W-:Y:S01]  /*33a0*/  MOV R50, R17 ;  /* 0x0000001100327202 */ /* 0x000fe20000000f00 */
[----:B------:R-:W-:-:S07]  /*33b0*/  IMAD.MOV.U32 R16, RZ, RZ, RZ ;  /* 0x000000ffff107224 */ /* 0x000fce00078e00ff */
.L_x_97:
[----:B------:R-:W0:Y:S02]  /*33c0*/  LDC.64 R60, c[0x0][0x380] ;  /* 0x0000e000ff3c7b82 */ /* 0x000e240000000a00 */
[----:B0-----:R-:W-:-:S05]  /*33d0*/  IMAD.WIDE R60, R38, 0x2c, R60 ;  /* 0x0000002c263c7825 */ /* 0x001fca00078e023c */
[----:B------:R-:W2:Y:S04]  /*33e0*/  LDG.E R3, desc[UR12][R60.64+-0x24] ;  /* 0xffffdc0c3c037981 */ /* 0x000ea8000c1e1900 */
[----:B------:R-:W3:Y:S04]  /*33f0*/  LDG.E R24, desc[UR12][R60.64+-0x28] ;  /* 0xffffd80c3c187981 */ /* 0x000ee8000c1e1900 */
[----:B------:R-:W4:Y:S04]  /*3400*/  LDG.E R56, desc[UR12][R60.64+-0x20] ;  /* 0xffffe00c3c387981 */ /* 0x000f28000c1e1900 */
[----:B------:R-:W4:Y:S01]  /*3410*/  LDG.E R2, desc[UR12][R60.64+-0x2c] ;  /* 0xffffd40c3c027981 */ /* 0x000f22000c1e1900 */
[----:B------:R-:W-:Y:S01]  /*3420*/  BSSY.RECONVERGENT B4, `(.L_x_77) ;  /* 0x0000022000047945 */ /* 0x000fe20003800200 */
[----:B--2---:R-:W-:Y:S01]  /*3430*/  FADD R48, R3, -R32 ;  /* 0x8000002003307221 */ /* 0x004fe20000000000 */
[----:B---3--:R-:W-:-:S03]  /*3440*/  FADD R3, R24, -R31 ;  /* 0x8000001f18037221 */ /* 0x008fc60000000000 */
[C---:B------:R-:W-:Y:S01]  /*3450*/  FMUL R24, R48.reuse, R63 ;  /* 0x0000003f30187220 */ /* 0x040fe20000400000 */
[----:B------:R-:W-:-:S03]  /*3460*/  FMUL R48, R48, R48 ;  /* 0x0000003030307220 */ /* 0x000fc60000400000 */
[C---:B------:R-:W-:Y:S01]  /*3470*/  FFMA R24, R3.reuse, R62, R24 ;  /* 0x0000003e03187223 */ /* 0x040fe20000000018 */
[----:B------:R-:W-:Y:S01]  /*3480*/  FFMA R48, R3, R3, R48 ;  /* 0x0000000303307223 */ /* 0x000fe20000000030 */
[----:B----4-:R-:W-:-:S04]  /*3490*/  FADD R3, R56, -R33 ;  /* 0x8000002138037221 */ /* 0x010fc80000000000 */
[C---:B------:R-:W-:Y:S01]  /*34a0*/  FFMA R24, R3.reuse, R64, R24 ;  /* 0x0000004003187223 */ /* 0x040fe20000000018 */
[----:B------:R-:W-:-:S04]  /*34b0*/  FFMA R3, R3, R3, R48 ;  /* 0x0000000303037223 */ /* 0x000fc80000000030 */
[----:B------:R-:W-:-:S04]  /*34c0*/  FFMA R3, R24, R24, -R3 ;  /* 0x0000001818037223 */ /* 0x000fc80000000803 */
[----:B------:R-:W-:Y:S01]  /*34d0*/  FFMA R57, R2, R2, R3 ;  /* 0x0000000202397223 */ /* 0x000fe20000000003 */
[----:B------:R-:W-:-:S04]  /*34e0*/  MOV R3, RZ ;  /* 0x000000ff00037202 */ /* 0x000fc80000000f00 */
[----:B------:R-:W-:-:S13]  /*34f0*/  FSETP.GEU.AND P0, PT, R57, RZ, PT ;  /* 0x000000ff3900720b */ /* 0x000fda0003f0e000 */
[----:B------:R-:W-:Y:S05]  /*3500*/  @!P0 BRA `(.L_x_78) ;  /* 0x00000000004c8947 */ /* 0x000fea0003800000 */
        /* <DEDUP_REMOVED lines=9> */
.L_x_80:
[----:B-1----:R-:W-:Y:S01]  /*35a0*/  FMUL.FTZ R56, R57, R2 ;  /* 0x0000000239387220 */ /* 0x002fe20000410000 */
[----:B------:R-:W-:-:S03]  /*35b0*/  FMUL.FTZ R2, R2, 0.5 ;  /* 0x3f00000002027820 */ /* 0x000fc60000410000 */
[----:B------:R-:W-:-:S04]  /*35c0*/  FFMA R3, -R56, R56, R57 ;  /* 0x0000003838037223 */ /* 0x000fc80000000139 */
[----:B------:R-:W-:-:S07]  /*35d0*/  FFMA R56, R3, R2, R56 ;  /* 0x0000000203387223 */ /* 0x000fce0000000038 */
.L_x_81:
[----:B------:R-:W-:Y:S05]  /*35e0*/  BSYNC.RECONVERGENT B5 ;  /* 0x0000000000057941 */ /* 0x000fea0003800200 */
.L_x_79:
[C-C-:B------:R-:W-:Y:S01]  /*35f0*/  FADD R3, R24.reuse, -R56.reuse ;  /* 0x8000003818037221 */ /* 0x140fe20000000000 */
[----:B------:R-:W-:-:S04]  /*3600*/  FADD R24, R24, R56 ;  /* 0x0000003818187221 */ /* 0x000fc80000000000 */
[----:B------:R-:W-:Y:S02]  /*3610*/  FSETP.GT.AND P0, PT, R3, 9.9999997473787516356e-05, PT ;  /* 0x38d1b7170300780b */ /* 0x000fe40003f04000 */
[----:B------:R-:W-:-:S11]  /*3620*/  FSETP.GT.AND P1, PT, R24, 9.9999997473787516356e-05, PT ;  /* 0x38d1b7171800780b */ /* 0x000fd60003f24000 */
[----:B------:R-:W-:-:S07]  /*3630*/  @!P0 FSEL R3, R24, RZ, P1 ;  /* 0x000000ff18038208 */ /* 0x000fce0000800000 */
.L_x_78:
[----:B------:R-:W-:Y:S05]  /*3640*/  BSYNC.RECONVERGENT B4 ;  /* 0x0000000000047941 */ /* 0x000fea0003800200 */
.L_x_77:
[----:B------:R-:W2:Y:S04]  /*3650*/  LDG.E R57, desc[UR12][R60.64+-0x50] ;  /* 0xffffb00c3c397981 */ /* 0x000ea8000c1e1900 */
[----:B------:R-:W3:Y:S04]  /*3660*/  LDG.E R24, desc[UR12][R60.64+-0x54] ;  /* 0xffffac0c3c187981 */ /* 0x000ee8000c1e1900 */
[----:B------:R-:W4:Y:S04]  /*3670*/  LDG.E R56, desc[UR12][R60.64+-0x4c] ;  /* 0xffffb40c3c387981 */ /* 0x000f28000c1e1900 */
[----:B------:R-:W4:Y:S01]  /*3680*/  LDG.E R2, desc[UR12][R60.64+-0x58] ;  /* 0xffffa80c3c027981 */ /* 0x000f22000c1e1900 */
[C---:B------:R-:W-:Y:S01]  /*3690*/  FSETP.GEU.AND P0, PT, R3.reuse, R50, PT ;  /* 0x000000320300720b */ /* 0x040fe20003f0e000 */
[----:B------:R-:W-:Y:S03]  /*36a0*/  BSSY.RECONVERGENT B4, `(.L_x_82) ;  /* 0x0000025000047945 */ /* 0x000fe60003800200 */
[----:B------:R-:W-:-:S04]  /*36b0*/  FSETP.NEU.AND P0, PT, R3, RZ, !P0 ;  /* 0x000000ff0300720b */ /* 0x000fc8000470d000 */
[----:B------:R-:W-:Y:S01]  /*36c0*/  FSEL R50, R3, R50, P0 ;  /* 0x0000003203327208 */ /* 0x000fe20000000000 */
[----:B------:R-:W-:-:S08]  /*36d0*/  HFMA2 R3, -RZ, RZ, 0, 0 ;  /* 0x00000000ff037431 */ /* 0x000fd000000001ff */
[----:B------:R-:W-:Y:S02]  /*36e0*/  @P0 VIADD R49, R38, 0xffffffff ;  /* 0xffffffff26310836 */ /* 0x000fe40000000000 */
        /* <DEDUP_REMOVED lines=10> */
[----:B------:R-:W-:-:S05]  /*3790*/  FFMA R57, R2, R2, R57 ;  /* 0x0000000202397223 */ /* 0x000fca0000000039 */
        /* <DEDUP_REMOVED lines=11> */
.L_x_85:
[----:B-1----:R-:W-:Y:S01]  /*3850*/  FMUL.FTZ R56, R57, R2 ;  /* 0x0000000239387220 */ /* 0x002fe20000410000 */
[----:B------:R-:W-:-:S03]  /*3860*/  FMUL.FTZ R2, R2, 0.5 ;  /* 0x3f00000002027820 */ /* 0x000fc60000410000 */
[----:B------:R-:W-:-:S04]  /*3870*/  FFMA R3, -R56, R56, R57 ;  /* 0x0000003838037223 */ /* 0x000fc80000000139 */
[----:B------:R-:W-:-:S07]  /*3880*/  FFMA R56, R3, R2, R56 ;  /* 0x0000000203387223 */ /* 0x000fce0000000038 */
.L_x_86:
[----:B------:R-:W-:Y:S05]  /*3890*/  BSYNC.RECONVERGENT B5 ;  /* 0x0000000000057941 */ /* 0x000fea0003800200 */
.L_x_84:
[C-C-:B------:R-:W-:Y:S01]  /*38a0*/  FADD R3, R24.reuse, -R56.reuse ;  /* 0x8000003818037221 */ /* 0x140fe20000000000 */
[----:B------:R-:W-:-:S04]  /*38b0*/  FADD R24, R24, R56 ;  /* 0x0000003818187221 */ /* 0x000fc80000000000 */
[----:B------:R-:W-:Y:S02]  /*38c0*/  FSETP.GT.AND P0, PT, R3, 9.9999997473787516356e-05, PT ;  /* 0x38d1b7170300780b */ /* 0x000fe40003f04000 */
[----:B------:R-:W-:-:S11]  /*38d0*/  FSETP.GT.AND P1, PT, R24, 9.9999997473787516356e-05, PT ;  /* 0x38d1b7171800780b */ /* 0x000fd60003f24000 */
[----:B------:R-:W-:-:S07]  /*38e0*/  @!P0 FSEL R3, R24, RZ, P1 ;  /* 0x000000ff18038208 */ /* 0x000fce0000800000 */
.L_x_83:
[----:B------:R-:W-:Y:S05]  /*38f0*/  BSYNC.RECONVERGENT B4 ;  /* 0x0000000000047941 */ /* 0x000fea0003800200 */
.L_x_82:
        /* <DEDUP_REMOVED lines=32> */
.L_x_90:
[----:B-1----:R-:W-:Y:S01]  /*3b00*/  FMUL.FTZ R56, R57, R2 ;  /* 0x0000000239387220 */ /* 0x002fe20000410000 */
[----:B------:R-:W-:-:S03]  /*3b10*/  FMUL.FTZ R2, R2, 0.5 ;  /* 0x3f00000002027820 */ /* 0x000fc60000410000 */
[----:B------:R-:W-:-:S04]  /*3b20*/  FFMA R3, -R56, R56, R57 ;  /* 0x0000003838037223 */ /* 0x000fc80000000139 */
[----:B------:R-:W-:-:S07]  /*3b30*/  FFMA R56, R3, R2, R56 ;  /* 0x0000000203387223 */ /* 0x000fce0000000038 */
.L_x_91:
[----:B------:R-:W-:Y:S05]  /*3b40*/  BSYNC.RECONVERGENT B5 ;  /* 0x0000000000057941 */ /* 0x000fea0003800200 */
.L_x_89:
[C-C-:B------:R-:W-:Y:S01]  /*3b50*/  FADD R3, R24.reuse, -R56.reuse ;  /* 0x8000003818037221 */ /* 0x140fe20000000000 */
[----:B------:R-:W-:-:S04]  /*3b60*/  FADD R24, R24, R56 ;  /* 0x0000003818187221 */ /* 0x000fc80000000000 */
[----:B------:R-:W-:Y:S02]  /*3b70*/  FSETP.GT.AND P0, PT, R3, 9.9999997473787516356e-05, PT ;  /* 0x38d1b7170300780b */ /* 0x000fe40003f04000 */
[----:B------:R-:W-:-:S11]  /*3b80*/  FSETP.GT.AND P1, PT, R24, 9.9999997473787516356e-05, PT ;  /* 0x38d1b7171800780b */ /* 0x000fd60003f24000 */
[----:B------:R-:W-:-:S07]  /*3b90*/  @!P0 FSEL R3, R24, RZ, P1 ;  /* 0x000000ff18038208 */ /* 0x000fce0000800000 */
.L_x_88:
[----:B------:R-:W-:Y:S05]  /*3ba0*/  BSYNC.RECONVERGENT B4 ;  /* 0x0000000000047941 */ /* 0x000fea0003800200 */
.L_x_87:
[----:B------:R-:W2:Y:S04]  /*3bb0*/  LDG.E R57, desc[UR12][R60.64+-0xa8] ;  /* 0xffff580c3c397981 */ /* 0x000ea8000c1e1900 */
[----:B------:R-:W3:Y:S04]  /*3bc0*/  LDG.E R2, desc[UR12][R60.64+-0xac] ;  /* 0xffff540c3c027981 */ /* 0x000ee8000c1e1900 */
[----:B------:R-:W4:Y:S04]  /*3bd0*/  LDG.E R48, desc[UR12][R60.64+-0xa4] ;  /* 0xffff5c0c3c307981 */ /* 0x000f28000c1e1900 */
[----:B------:R-:W4:Y:S01]  /*3be0*/  LDG.E R56, desc[UR12][R60.64+-0xb0] ;  /* 0xffff500c3c387981 */ /* 0x000f22000c1e1900 */
[C---:B------:R-:W-:Y:S01]  /*3bf0*/  FSETP.GEU.AND P0, PT, R3.reuse, R50, PT ;  /* 0x000000320300720b */ /* 0x040fe20003f0e000 */
[----:B------:R-:W-:Y:S03]  /*3c00*/  BSSY.RECONVERGENT B4, `(.L_x_92) ;  /* 0x0000026000047945 */ /* 0x000fe60003800200 */
[----:B------:R-:W-:-:S04]  /*3c10*/  FSETP.NEU.AND P0, PT, R3, RZ, !P0 ;  /* 0x000000ff0300720b */ /* 0x000fc8000470d000 */
[----:B------:R-:W-:-:S09]  /*3c20*/  FSEL R50, R3, R50, P0 ;  /* 0x0000003203327208 */ /* 0x000fd20000000000 */
[C---:B------:R-:W-:Y:S02]  /*3c30*/  @P0 IADD3 R49, PT, PT, R38.reuse, -0x3, RZ ;  /* 0xfffffffd26310810 */ /* 0x040fe40007ffe0ff */
[----:B------:R-:W-:Y:S01]  /*3c40*/  IADD3 R38, PT, PT, R38, -0x4, RZ ;  /* 0xfffffffc26267810 */ /* 0x000fe20007ffe0ff */
[----:B--2---:R-:W-:Y:S01]  /*3c50*/  FADD R24, R57, -R32 ;  /* 0x8000002039187221 */ /* 0x004fe20000000000 */
[----:B---3--:R-:W-:-:S03]  /*3c60*/  FADD R57, R2, -R31 ;  /* 0x8000001f02397221 */ /* 0x008fc60000000000 */
[C---:B------:R-:W-:Y:S01]  /*3c70*/  FMUL R2, R24.reuse, R63 ;  /* 0x0000003f18027220 */ /* 0x040fe20000400000 */
[----:B------:R-:W-:Y:S01]  /*3c80*/  FMUL R24, R24, R24 ;  /* 0x0000001818187220 */ /* 0x000fe20000400000 */
[----:B----4-:R-:W-:Y:S02]  /*3c90*/  FADD R59, R48, -R33 ;  /* 0x80000021303b7221 */ /* 0x010fe40000000000 */
[C---:B------:R-:W-:Y:S01]  /*3ca0*/  FFMA R2, R57.reuse, R62, R2 ;  /* 0x0000003e39027223 */ /* 0x040fe20000000002 */
[----:B------:R-:W-:Y:S01]  /*3cb0*/  FFMA R48, R57, R57, R24 ;  /* 0x0000003939307223 */ /* 0x000fe20000000018 */
[----:B------:R-:W-:Y:S02]  /*3cc0*/  IMAD.MOV.U32 R57, RZ, RZ, RZ ;  /* 0x000000ffff397224 */ /* 0x000fe400078e00ff */
        /* <DEDUP_REMOVED lines=15> */
.L_x_95:
[----:B-1----:R-:W-:Y:S01]  /*3dc0*/  FMUL.FTZ R56, R59, R2 ;  /* 0x000000023b387220 */ /* 0x002fe20000410000 */
[----:B------:R-:W-:-:S03]  /*3dd0*/  FMUL.FTZ R2, R2, 0.5 ;  /* 0x3f00000002027820 */ /* 0x000fc60000410000 */
[----:B------:R-:W-:-:S04]  /*3de0*/  FFMA R3, -R56, R56, R59 ;  /* 0x0000003838037223 */ /* 0x000fc8000000013b */
[----:B------:R-:W-:-:S07]  /*3df0*/  FFMA R56, R3, R2, R56 ;  /* 0x0000000203387223 */ /* 0x000fce0000000038 */
.L_x_96:
[----:B------:R-:W-:Y:S05]  /*3e00*/  BSYNC.RECONVERGENT B5 ;  /* 0x0000000000057941 */ /* 0x000fea0003800200 */
.L_x_94:
[C-C-:B------:R-:W-:Y:S01]  /*3e10*/  FADD R57, R24.reuse, -R56.reuse ;  /* 0x8000003818397221 */ /* 0x140fe20000000000 */
[----:B------:R-:W-:-:S04]  /*3e20*/  FADD R24, R24, R56 ;  /* 0x0000003818187221 */ /* 0x000fc80000000000 */
[----:B------:R-:W-:Y:S02]  /*3e30*/  FSETP.GT.AND P0, PT, R57, 9.9999997473787516356e-05, PT ;  /* 0x38d1b7173900780b */ /* 0x000fe40003f04000 */
[----:B------:R-:W-:-:S11]  /*3e40*/  FSETP.GT.AND P1, PT, R24, 9.9999997473787516356e-05, PT ;  /* 0x38d1b7171800780b */ /* 0x000fd60003f24000 */
[----:B------:R-:W-:-:S07]  /*3e50*/  @!P0 FSEL R57, R24, RZ, P1 ;  /* 0x000000ff18398208 */ /* 0x000fce0000800000 */
.L_x_93:
[----:B------:R-:W-:Y:S05]  /*3e60*/  BSYNC.RECONVERGENT B4 ;  /* 0x0000000000047941 */ /* 0x000fea0003800200 */
.L_x_92:
[----:B------:R-:W0:Y:S01]  /*3e70*/  LDCU UR6, c[0x0][0x388] ;  /* 0x00007100ff0677ac */ /* 0x000e220008000800 */
[----:B------:R-:W-:Y:S02]  /*3e80*/  IADD3 R16, PT, PT, R16, 0x4, RZ ;  /* 0x0000000410107810 */ /* 0x000fe40007ffe0ff */
[----:B------:R-:W-:-:S04]  /*3e90*/  FSETP.GEU.AND P0, PT, R57, R50, PT ;  /* 0x000000323900720b */ /* 0x000fc80003f0e000 */
[----:B------:R-:W-:-:S04]  /*3ea0*/  FSETP.NEU.AND P0, PT, R57, RZ, !P0 ;  /* 0x000000ff3900720b */ /* 0x000fc8000470d000 */
[----:B------:R-:W-:Y:S02]  /*3eb0*/  FSEL R50, R57, R50, P0 ;  /* 0x0000003239327208 */ /* 0x000fe40000000000 */
[----:B------:R-:W-:Y:S02]  /*3ec0*/  SEL R49, R38, R49, P0 ;  /* 0x0000003126317207 */ /* 0x000fe40000000000 */
[----:B0-----:R-:W-:-:S04]  /*3ed0*/  MOV R2, UR6 ;  /* 0x0000000600027c02 */ /* 0x001fc80008000f00 */
[----:B------:R-:W-:-:S04]  /*3ee0*/  LOP3.LUT R3, R2, 0xfffffffc, RZ, 0xc0, !PT ;  /* 0xfffffffc02037812 */ /* 0x000fc800078ec0ff */
[----:B------:R-:W-:-:S13]  /*3ef0*/  ISETP.NE.AND P1, PT, R16, R3, PT ;  /* 0x000000031000720c */ /* 0x000fda0003f25270 */
[----:B------:R-:W-:Y:S05]  /*3f00*/  @P1 BRA `(.L_x_97) ;  /* 0xfffffff4002c1947 */ /* 0x000fea000383ffff */
.L_x_76:
[----:B------:R-:W-:Y:S05]  /*3f10*/  BSYNC.RECONVERGENT B3 ;  /* 0x0000000000037941 */ /* 0x000fea0003800200 */
.L_x_75:
[----:B------:R-:W-:-:S13]  /*3f20*/  LOP3.LUT P0, RZ, R2, 0x3, RZ, 0xc0, !PT ;  /* 0x0000000302ff7812 */ /* 0x000fda000780c0ff */
[----:B------:R-:W-:Y:S05]  /*3f30*/  @!P0 BRA `(.L_x_74) ;  /* 0x0000000800448947 */ /* 0x000fea0003800000 */
[----:B------:R-:W-:Y:S01]  /*3f40*/  LOP3.LUT R2, R2, 0x3, RZ, 0xc0, !PT ;  /* 0x0000000302027812 */ /* 0x000fe200078ec0ff */
[----:B------:R-:W-:Y:S03]  /*3f50*/  BSSY.RECONVERGENT B3, `(.L_x_98) ;  /* 0x000005e000037945 */ /* 0x000fe60003800200 */
[----:B------:R-:W-:-:S13]  /*3f60*/  ISETP.NE.AND P0, PT, R2, 0x1, PT ;  /* 0x000000010200780c */ /* 0x000fda0003f05270 */
[----:B------:R-:W-:Y:S05]  /*3f70*/  @!P0 BRA `(.L_x_99) ;  /* 0x00000004006c8947 */ /* 0x000fea0003800000 */
        /* <DEDUP_REMOVED lines=10> */
[----:B------:R-:W-:Y:S01]  /*4020*/  FMUL R24, R24, R24 ;  /* 0x0000001818187220 */ /* 0x000fe20000400000 */
[----:B----4-:R-:W-:Y:S02]  /*4030*/  FADD R59, R48, -R33 ;  /* 0x80000021303b7221 */ /* 0x010fe40000000000 */
[C---:B------:R-:W-:Y:S01]  /*4040*/  FFMA R16, R57.reuse, R62, R16 ;  /* 0x0000003e39107223 */ /* 0x040fe20000000010 */
[----:B------:R-:W-:Y:S01]  /*4050*/  FFMA R24, R57, R57, R24 ;  /* 0x0000003939187223 */ /* 0x000fe20000000018 */
[----:B------:R-:W-:Y:S02]  /*4060*/  HFMA2 R57, -RZ, RZ, 0, 0 ;  /* 0x00000000ff397431 */ /* 0x000fe400000001ff */
[C---:B------:R-:W-:Y:S01]  /*4070*/  FFMA R16, R59.reuse, R64, R16 ;  /* 0x000000403b107223 */ /* 0x040fe20000000010 */
[----:B------:R-:W-:-:S04]  /*4080*/  FFMA R59, R59, R59, R24 ;  /* 0x0000003b3b3b7223 */ /* 0x000fc80000000018 */
[----:B------:R-:W-:-:S04]  /*4090*/  FFMA R59, R16, R16, -R59 ;  /* 0x00000010103b7223 */ /* 0x000fc8000000083b */
[----:B------:R-:W-:-:S05]  /*40a0*/  FFMA R3, R56, R56, R59 ;  /* 0x0000003838037223 */ /* 0x000fca000000003b */
[----:B------:R-:W-:-:S13]  /*40b0*/  FSETP.GEU.AND P0, PT, R3, RZ, PT ;  /* 0x000000ff0300720b */ /* 0x000fda0003f0e000 */
[----:B------:R-:W-:Y:S05]  /*40c0*/  @!P0 BRA `(.L_x_101) ;  /* 0x0000000000488947 */ /* 0x000fea0003800000 */
[----:B------:R-:W-:Y:S01]  /*40d0*/  VIADD R24, R3, 0xf3000000 ;  /* 0xf300000003187836 */ /* 0x000fe20000000000 */
[----:B------:R0:W1:Y:S01]  /*40e0*/  MUFU.RSQ R2, R3 ;  /* 0x0000000300027308 */ /* 0x0000620000001400 */
[----:B------:R-:W-:Y:S03]  /*40f0*/  BSSY.RECONVERGENT B5, `(.L_x_102) ;  /* 0x000000a000057945 */ /* 0x000fe60003800200 */
[----:B------:R-:W-:-:S13]  /*4100*/  ISETP.GT.U32.AND P0, PT, R24, 0x727fffff, PT ;  /* 0x727fffff1800780c */ /* 0x000fda0003f04070 */
[----:B01----:R-:W-:Y:S05]  /*4110*/  @!P0 BRA `(.L_x_103) ;  /* 0x00000000000c8947 */ /* 0x003fea0003800000 */
[----:B------:R-:W-:-:S07]  /*4120*/  MOV R2, 0x4140 ;  /* 0x0000414000027802 */ /* 0x000fce0000000f00 */
[----:B-----5:R-:W-:Y:S05]  /*4130*/  CALL.REL.NOINC `($__internal_2_$__cuda_sm20_sqrt_rn_f32_slowpath) ;  /* 0x0000006800387944 */ /* 0x020fea0003c00000 */
[----:B------:R-:W-:Y:S05]  /*4140*/  BRA `(.L_x_104) ;  /* 0x0000000000107947 */ /* 0x000fea0003800000 */
.L_x_103:
[----:B------:R-:W-:Y:S01]  /*4150*/  FMUL.FTZ R56, R3, R2 ;  /* 0x0000000203387220 */ /* 0x000fe20000410000 */
[----:B------:R-:W-:-:S03]  /*4160*/  FMUL.FTZ R2, R2, 0.5 ;  /* 0x3f00000002027820 */ /* 0x000fc60000410000 */
[----:B------:R-:W-:-:S04]  /*4170*/  FFMA R3, -R56, R56, R3 ;  /* 0x0000003838037223 */ /* 0x000fc80000000103 */
[----:B------:R-:W-:-:S07]  /*4180*/  FFMA R56, R3, R2, R56 ;  /* 0x0000000203387223 */ /* 0x000fce0000000038 */
.L_x_104:
[----:B------:R-:W-:Y:S05]  /*4190*/  BSYNC.RECONVERGENT B5 ;  /* 0x0000000000057941 */ /* 0x000fea0003800200 */
.L_x_102:
[C-C-:B------:R-:W-:Y:S01]  /*41a0*/  FADD R57, R16.reuse, -R56.reuse ;  /* 0x8000003810397221 */ /* 0x140fe20000000000 */
[----:B------:R-:W-:-:S04]  /*41b0*/  FADD R16, R16, R56 ;  /* 0x0000003810107221 */ /* 0x000fc80000000000 */
[----:B------:R-:W-:Y:S02]  /*41c0*/  FSETP.GT.AND P0, PT, R57, 9.9999997473787516356e-05, PT ;  /* 0x38d1b7173900780b */ /* 0x000fe40003f04000 */
[----:B------:R-:W-:-:S11]  /*41d0*/  FSETP.GT.AND P1, PT, R16, 9.9999997473787516356e-05, PT ;  /* 0x38d1b7171000780b */ /* 0x000fd60003f24000 */
[----:B------:R-:W-:-:S07]  /*41e0*/  @!P0 FSEL R57, R16, RZ, P1 ;  /* 0x000000ff10398208 */ /* 0x000fce0000800000 */
.L_x_101:
[----:B------:R-:W-:Y:S05]  /*41f0*/  BSYNC.RECONVERGENT B4 ;  /* 0x0000000000047941 */ /* 0x000fea0003800200 */
.L_x_100:
[----:B------:R-:W0:Y:S02]  /*4200*/  LDC.64 R2, c[0x0][0x380] ;  /* 0x0000e000ff027b82 */ /* 0x000e240000000a00 */
[----:B0-----:R-:W-:-:S05]  /*4210*/  IMAD.WIDE R2, R38, 0x2c, R2 ;  /* 0x0000002c26027825 */ /* 0x001fca00078e0202 */
[----:B------:R-:W2:Y:S04]  /*4220*/  LDG.E R59, desc[UR12][R2.64+-0x50] ;  /* 0xffffb00c023b7981 */ /* 0x000ea8000c1e1900 */
[----:B------:R-:W3:Y:S04]  /*4230*/  LDG.E R16, desc[UR12][R2.64+-0x54] ;  /* 0xffffac0c02107981 */ /* 0x000ee8000c1e1900 */
[----:B------:R-:W4:Y:S04]  /*4240*/  LDG.E R48, desc[UR12][R2.64+-0x4c] ;  /* 0xffffb40c02307981 */ /* 0x000f28000c1e1900 */
[----:B------:R0:W4:Y:S01]  /*4250*/  LDG.E R56, desc[UR12][R2.64+-0x58] ;  /* 0xffffa80c02387981 */ /* 0x000122000c1e1900 */
[C---:B------:R-:W-:Y:S01]  /*4260*/  FSETP.GEU.AND P0, PT, R57.reuse, R50, PT ;  /* 0x000000323900720b */ /* 0x040fe20003f0e000 */
[----:B------:R-:W-:Y:S03]  /*4270*/  BSSY.RECONVERGENT B4, `(.L_x_105) ;  /* 0x0000027000047945 */ /* 0x000fe60003800200 */
[----:B------:R-:W-:-:S04]  /*4280*/  FSETP.NEU.AND P0, PT, R57, RZ, !P0 ;  /* 0x000000ff3900720b */ /* 0x000fc8000470d000 */
[----:B------:R-:W-:Y:S02]  /*4290*/  FSEL R50, R57, R50, P0 ;  /* 0x0000003239327208 */ /* 0x000fe40000000000 */
[C---:B0-----:R-:W-:Y:S02]  /*42a0*/  IADD3 R2, PT, PT, R38.reuse, -0x1, RZ ;  /* 0xffffffff26027810 */ /* 0x041fe40007ffe0ff */
[----:B------:R-:W-:Y:S02]  /*42b0*/  IADD3 R38, PT, PT, R38, -0x2, RZ ;  /* 0xfffffffe26267810 */ /* 0x000fe40007ffe0ff */
[----:B------:R-:W-:Y:S02]  /*42c0*/  SEL R49, R2, R49, P0 ;  /* 0x0000003102317207 */ /* 0x000fe40000000000 */
[----:B------:R-:W-:Y:S01]  /*42d0*/  MOV R3, RZ ;  /* 0x000000ff00037202 */ /* 0x000fe20000000f00 */
[----:B--2---:R-:W-:Y:S01]  /*42e0*/  FADD R24, R59, -R32 ;  /* 0x800000203b187221 */ /* 0x004fe20000000000 */
[----:B---3--:R-:W-:-:S03]  /*42f0*/  FADD R59, R16, -R31 ;  /* 0x8000001f103b7221 */ /* 0x008fc60000000000 */
[C---:B------:R-:W-:Y:S01]  /*4300*/  FMUL R16, R24.reuse, R63 ;  /* 0x0000003f18107220 */ /* 0x040fe20000400000 */
[----:B------:R-:W-:Y:S01]  /*4310*/  FMUL R24, R24, R24 ;  /* 0x0000001818187220 */ /* 0x000fe20000400000 */
[----:B----4-:R-:W-:Y:S02]  /*4320*/  FADD R61, R48, -R33 ;  /* 0x80000021303d7221 */ /* 0x010fe40000000000 */
[C---:B------:R-:W-:Y:S01]  /*4330*/  FFMA R16, R59.reuse, R62, R16 ;  /* 0x0000003e3b107223 */ /* 0x040fe20000000010 */
[----:B------:R-:W-:-:S03]  /*4340*/  FFMA R24, R59, R59, R24 ;  /* 0x0000003b3b187223 */ /* 0x000fc60000000018 */
        /* <DEDUP_REMOVED lines=11> */
[----:B------:R-:W-:Y:S02]  /*4400*/  MOV R3, R61 ;  /* 0x0000003d00037202 */ /* 0x000fe40000000f00 */
[----:B------:R-:W-:-:S07]  /*4410*/  MOV R2, 0x4430 ;  /* 0x0000443000027802 */ /* 0x000fce0000000f00 */
[----:B-----5:R-:W-:Y:S05]  /*4420*/  CALL.REL.NOINC `($__internal_2_$__cuda_sm20_sqrt_rn_f32_slowpath) ;  /* 0x00000064007c7944 */ /* 0x020fea0003c00000 */
[----:B------:R-:W-:Y:S05]  /*4430*/  BRA `(.L_x_109) ;  /* 0x0000000000107947 */ /* 0x000fea0003800000 */
.L_x_108:
[----:B------:R-:W-:Y:S01]  /*4440*/  FMUL.FTZ R56, R61, R2 ;  /* 0x000000023d387220 */ /* 0x000fe20000410000 */
[----:B------:R-:W-:-:S03]  /*4450*/  FMUL.FTZ R2, R2, 0.5 ;  /* 0x3f00000002027820 */ /* 0x000fc60000410000 */
[----:B------:R-:W-:-:S04]  /*4460*/  FFMA R3, -R56, R56, R61 ;  /* 0x0000003838037223 */ /* 0x000fc8000000013d */
[----:B------:R-:W-:-:S07]  /*4470*/  FFMA R56, R3, R2, R56 ;  /* 0x0000000203387223 */ /* 0x000fce0000000038 */
.L_x_109:
[----:B------:R-:W-:Y:S05]  /*4480*/  BSYNC.RECONVERGENT B5 ;  /* 0x0000000000057941 */ /* 0x000fea0003800200 */
.L_x_107:
[C-C-:B------:R-:W-:Y:S01]  /*4490*/  FADD R3, R16.reuse, -R56.reuse ;  /* 0x8000003810037221 */ /* 0x140fe20000000000 */
[----:B------:R-:W-:-:S04]  /*44a0*/  FADD R16, R16, R56 ;  /* 0x0000003810107221 */ /* 0x000fc80000000000 */
[----:B------:R-:W-:Y:S02]  /*44b0*/  FSETP.GT.AND P0, PT, R3, 9.9999997473787516356e-05, PT ;  /* 0x38d1b7170300780b */ /* 0x000fe40003f04000 */
[----:B------:R-:W-:-:S11]  /*44c0*/  FSETP.GT.AND P1, PT, R16, 9.9999997473787516356e-05, PT ;  /* 0x38d1b7171000780b */ /* 0x000fd60003f24000 */
[----:B------:R-:W-:-:S07]  /*44d0*/  @!P0 FSEL R3, R16, RZ, P1 ;  /* 0x000000ff10038208 */ /* 0x000fce0000800000 */
.L_x_106:
[----:B------:R-:W-:Y:S05]  /*44e0*/  BSYNC.RECONVERGENT B4 ;  /* 0x0000000000047941 */ /* 0x000fea0003800200 */
.L_x_105:
[----:B------:R-:W-:-:S04]  /*44f0*/  FSETP.GEU.AND P0, PT, R3, R50, PT ;  /* 0x000000320300720b */ /* 0x000fc80003f0e000 */
[----:B------:R-:W-:-:S04]  /*4500*/  FSETP.NEU.AND P0, PT, R3, RZ, !P0 ;  /* 0x000000ff0300720b */ /* 0x000fc8000470d000 */
[----:B------:R-:W-:Y:S02]  /*4510*/  SEL R49, R38, R49, P0 ;  /* 0x0000003126317207 */ /* 0x000fe40000000000 */
[----:B------:R-:W-:-:S07]  /*4520*/  FSEL R50, R3, R50, P0 ;  /* 0x0000003203327208 */ /* 0x000fce0000000000 */
.L_x_99:
[----:B------:R-:W-:Y:S05]  /*4530*/  BSYNC.RECONVERGENT B3 ;  /* 0x0000000000037941 */ /* 0x000fea0003800200 */
.L_x_98:
[----:B------:R-:W1:Y:S02]  /*4540*/  LDCU UR6, c[0x0][0x388] ;  /* 0x00007100ff0677ac */ /* 0x000e640008000800 */
[----:B-1----:R-:W-:-:S04]  /*4550*/  ULOP3.LUT UR6, UR6, 0x1, URZ, 0xc0, !UPT ;  /* 0x0000000106067892 */ /* 0x002fc8000f8ec0ff */
[----:B------:R-:W-:-:S09]  /*4560*/  UISETP.NE.U32.AND UP0, UPT, UR6, 0x1, UPT ;  /* 0x000000010600788c */ /* 0x000fd2000bf05070 */
[----:B------:R-:W-:Y:S05]  /*4570*/  BRA.U UP0, `(.L_x_74) ;  /* 0x0000000100b47547 */ /* 0x000fea000b800000 */
[----:B------:R-:W0:Y:S02]  /*4580*/  LDC.64 R2, c[0x0][0x380] ;  /* 0x0000e000ff027b82 */ /* 0x000e240000000a00 */
[----:B0-----:R-:W-:-:S05]  /*4590*/  IMAD.WIDE R2, R38, 0x2c, R2 ;  /* 0x0000002c26027825 */ /* 0x001fca00078e0202 */
[----:B------:R-:W2:Y:S04]  /*45a0*/  LDG.E R57, desc[UR12][R2.64+-0x24] ;  /* 0xffffdc0c02397981 */ /* 0x000ea8000c1e1900 */
[----:B------:R-:W3:Y:S04]  /*45b0*/  LDG.E R16, desc[UR12][R2.64+-0x28] ;  /* 0xffffd80c02107981 */ /* 0x000ee8000c1e1900 */
[----:B------:R-:W4:Y:S04]  /*45c0*/  LDG.E R48, desc[UR12][R2.64+-0x20] ;  /* 0xffffe00c02307981 */ /* 0x000f28000c1e1900 */
[----:B------:R0:W4:Y:S01]  /*45d0*/  LDG.E R56, desc[UR12][R2.64+-0x2c] ;  /* 0xffffd40c02387981 */ /* 0x000122000c1e1900 */
[----:B------:R-:W-:Y:S01]  /*45e0*/  BSSY.RECONVERGENT B3, `(.L_x_110) ;  /* 0x0000022000037945 */ /* 0x000fe20003800200 */
[----:B0-----:R-:W-:-:S02]  /*45f0*/  HFMA2 R3, -RZ, RZ, 0, 0 ;  /* 0x00000000ff037431 */ /* 0x001fc400000001ff */
        /* <DEDUP_REMOVED lines=22> */
.L_x_113:
[----:B-1----:R-:W-:Y:S01]  /*4760*/  FMUL.FTZ R56, R33, R2 ;  /* 0x0000000221387220 */ /* 0x002fe20000410000 */
[----:B------:R-:W-:-:S03]  /*4770*/  FMUL.FTZ R2, R2, 0.5 ;  /* 0x3f00000002027820 */ /* 0x000fc60000410000 */
[----:B------:R-:W-:-:S04]  /*4780*/  FFMA R3, -R56, R56, R33 ;  /* 0x0000003838037223 */ /* 0x000fc80000000121 */
[----:B------:R-:W-:-:S07]  /*4790*/  FFMA R56, R3, R2, R56 ;  /* 0x0000000203387223 */ /* 0x000fce0000000038 */
.L_x_114:
[----:B------:R-:W-:Y:S05]  /*47a0*/  BSYNC.RECONVERGENT B4 ;  /* 0x0000000000047941 */ /* 0x000fea0003800200 */
.L_x_112:
[C-C-:B------:R-:W-:Y:S01]  /*47b0*/  FADD R3, R16.reuse, -R56.reuse ;  /* 0x8000003810037221 */ /* 0x140fe20000000000 */
[----:B------:R-:W-:-:S04]  /*47c0*/  FADD R16, R16, R56 ;  /* 0x0000003810107221 */ /* 0x000fc80000000000 */
[----:B------:R-:W-:Y:S02]  /*47d0*/  FSETP.GT.AND P0, PT, R3, 9.9999997473787516356e-05, PT ;  /* 0x38d1b7170300780b */ /* 0x000fe40003f04000 */
[----:B------:R-:W-:-:S11]  /*47e0*/  FSETP.GT.AND P1, PT, R16, 9.9999997473787516356e-05, PT ;  /* 0x38d1b7171000780b */ /* 0x000fd60003f24000 */
[----:B------:R-:W-:-:S07]  /*47f0*/  @!P0 FSEL R3, R16, RZ, P1 ;  /* 0x000000ff10038208 */ /* 0x000fce0000800000 */
.L_x_111:
[----:B------:R-:W-:Y:S05]  /*4800*/  BSYNC.RECONVERGENT B3 ;  /* 0x0000000000037941 */ /* 0x000fea0003800200 */
.L_x_110:
[----:B------:R-:W-:-:S04]  /*4810*/  FSETP.GEU.AND P0, PT, R3, R50, PT ;  /* 0x000000320300720b */ /* 0x000fc80003f0e000 */
[----:B------:R-:W-:-:S04]  /*4820*/  FSETP.NEU.AND P0, PT, R3, RZ, !P0 ;  /* 0x000000ff0300720b */ /* 0x000fc8000470d000 */
[----:B------:R-:W-:-:S09]  /*4830*/  FSEL R50, R3, R50, P0 ;  /* 0x0000003203327208 */ /* 0x000fd20000000000 */
[----:B------:R-:W-:-:S07]  /*4840*/  @P0 IADD3 R49, PT, PT, R38, -0x1, RZ ;  /* 0xffffffff26310810 */ /* 0x000fce0007ffe0ff */
.L_x_74:
[----:B------:R-:W-:Y:S05]  /*4850*/  BSYNC.RECONVERGENT B2 ;  /* 0x0000000000027941 */ /* 0x000fea0003800200 */
.L_x_73:
[----:B------:R-:W-:Y:S02]  /*4860*/  FSETP.GEU.AND P0, PT, R50, R17, PT ;  /* 0x000000113200720b */ /* 0x000fe40003f0e000 */
[----:B0-----:R-:W-:-:S11]  /*4870*/  MOV R38, 0x3f800000 ;  /* 0x3f80000000267802 */ /* 0x001fd60000000f00 */
[----:B------:R-:W-:Y:S05]  /*4880*/  @!P0 BRA `(.L_x_115) ;  /* 0x0000001400cc8947 */ /* 0x000fea0003800000 */
[-C--:B------:R-:W-:Y:S01]  /*4890*/  FMUL R28, R28, R25.reuse ;  /* 0x000000191c1c7220 */ /* 0x080fe20000400000 */
[----:B------:R-:W-:Y:S01]  /*48a0*/  FADD R3, -R25, 1 ;  /* 0x3f80000019037421 */ /* 0x000fe20000000100 */
[-C--:B------:R-:W-:Y:S01]  /*48b0*/  FMUL R29, R29, R25.reuse ;  /* 0x000000191d1d7220 */ /* 0x080fe20000400000 */
[----:B------:R-:W-:Y:S01]  /*48c0*/  FMUL R30, R30, R25 ;  /* 0x000000191e1e7220 */ /* 0x000fe20000400000 */
[----:B------:R-:W-:Y:S01]  /*48d0*/  IADD3 R26, PT, PT, R26, 0x1, RZ ;  /* 0x000000011a1a7810 */ /* 0x000fe20007ffe0ff */
[-C--:B------:R-:W-:Y:S01]  /*48e0*/  FMUL R28, R28, R3.reuse ;  /* 0x000000031c1c7220 */ /* 0x080fe20000400000 */
[-C--:B------:R-:W-:Y:S01]  /*48f0*/  FMUL R29, R29, R3.reuse ;  /* 0x000000031d1d7220 */ /* 0x080fe20000400000 */
[----:B------:R-:W-:Y:S01]  /*4900*/  FMUL R30, R30, R3 ;  /* 0x000000031e1e7220 */ /* 0x000fe20000400000 */
[----:B------:R-:W-:Y:S01]  /*4910*/  IMAD.MOV.U32 R16, RZ, RZ, R55 ;  /* 0x000000ffff107224 */ /* 0x000fe200078e0037 */
[----:B------:R-:W-:Y:S01]  /*4920*/  MOV R17, R52 ;  /* 0x0000003400117202 */ /* 0x000fe20000000f00 */
[----:B------:R-:W-:Y:S01]  /*4930*/  IMAD.MOV.U32 R31, RZ, RZ, R47 ;  /* 0x000000ffff1f7224 */ /* 0x000fe200078e002f */
[----:B------:R-:W-:Y:S01]  /*4940*/  MOV R24, R53 ;  /* 0x0000003500187202 */ /* 0x000fe20000000f00 */
[----:B------:R-:W-:Y:S01]  /*4950*/  IMAD.MOV.U32 R63, RZ, RZ, R43 ;  /* 0x000000ffff3f7224 */ /* 0x000fe200078e002b */
[----:B------:R-:W-:-:S02]  /*4960*/  MOV R25, R54 ;  /* 0x0000003600197202 */ /* 0x000fc40000000f00 */
[----:B------:R-:W-:Y:S02]  /*4970*/  MOV R32, R46 ;  /* 0x0000002e00207202 */ /* 0x000fe40000000f00 */
[----:B------:R-:W-:Y:S02]  /*4980*/  MOV R33, R45 ;  /* 0x0000002d00217202 */ /* 0x000fe40000000f00 */
[----:B------:R-:W-:Y:S02]  /*4990*/  MOV R62, R44 ;  /* 0x0000002c003e7202 */ /* 0x000fe40000000f00 */
[----:B------:R-:W-:Y:S02]  /*49a0*/  MOV R64, R42 ;  /* 0x0000002a00407202 */ /* 0x000fe40000000f00 */
[----:B------:R-:W-:Y:S01]  /*49b0*/  MOV R38, R51 ;  /* 0x0000003300267202 */ /* 0x000fe20000000f00 */
[----:B------:R-:W-:Y:S06]  /*49c0*/  BRA `(.L_x_116) ;  /* 0x0000005400287947 */ /* 0x000fec0003800000 */
.L_x_72:
[----:B------:R-:W0:Y:S01]  /*49d0*/  LDCU UR6, c[0x0][0x388] ;  /* 0x00007100ff0677ac */ /* 0x000e220008000800 */
[----:B------:R-:W-:Y:S01]  /*49e0*/  BSSY.RECONVERGENT B2, `(.L_x_117) ;  /* 0x0000159000027945 */ /* 0x000fe20003800200 */
[----:B------:R-:W-:Y:S02]  /*49f0*/  HFMA2 R49, -RZ, RZ, 0, 0 ;  /* 0x00000000ff317431 */ /* 0x000fe400000001ff */
[----:B------:R-:W-:Y:S01]  /*4a00*/  IMAD.MOV.U32 R50, RZ, RZ, 0x60ad78ec ;  /* 0x60ad78ecff327424 */ /* 0x000fe200078e00ff */
[----:B0-----:R-:W-:-:S04]  /*4a10*/  MOV R2, UR6 ;  /* 0x0000000600027c02 */ /* 0x001fc80008000f00 */
[----:B------:R-:W-:-:S13]  /*4a20*/  ISETP.NE.AND P0, PT, R2, RZ, PT ;  /* 0x000000ff0200720c */ /* 0x000fda0003f05270 */
[----:B------:R-:W-:Y:S05]  /*4a30*/  @!P0 BRA `(.L_x_118) ;  /* 0x00000014004c8947 */ /* 0x000fea0003800000 */
[----:B------:R-:W0:Y:S01]  /*4a40*/  LDC R24, c[0x0][0x388] ;  /* 0x0000e200ff187b82 */ /* 0x000e220000000800 */
[----:B------:R-:W-:Y:S01]  /*4a50*/  IADD3 R3, PT, PT, R2, -0x1, RZ ;  /* 0xffffffff02037810 */ /* 0x000fe20007ffe0ff */
[----:B------:R-:W-:Y:S01]  /*4a60*/  BSSY.RECONVERGENT B3, `(.L_x_119) ;  /* 0x00000bd000037945 */ /* 0x000fe20003800200 */
[----:B------:R-:W-:Y:S01]  /*4a70*/  MOV R49, RZ ;  /* 0x000000ff00317202 */ /* 0x000fe20000000f00 */
[----:B------:R-:W-:Y:S01]  /*4a80*/  IMAD.MOV.U32 R50, RZ, RZ, 0x60ad78ec ;  /* 0x60ad78ecff327424 */ /* 0x000fe200078e00ff */
[----:B------:R-:W-:-:S13]  /*4a90*/  ISETP.GE.U32.AND P0, PT, R3, 0x3, PT ;  /* 0x000000030300780c */ /* 0x000fda0003f06070 */
[----:B------:R-:W-:Y:S05]  /*4aa0*/  @!P0 BRA `(.L_x_120) ;  /* 0x0000000800e08947 */ /* 0x000fea0003800000 */
[----:B------:R-:W-:Y:S01]  /*4ab0*/  HFMA2 R50, -RZ, RZ, 598.5, 40320 ;  /* 0x60ad78ecff327431 */ /* 0x000fe200000001ff */
[----:B------:R-:W-:Y:S02]  /*4ac0*/  MOV R49, RZ ;  /* 0x000000ff00317202 */ /* 0x000fe40000000f00 */
[----:B------:R-:W-:-:S07]  /*4ad0*/  MOV R25, RZ ;  /* 0x000000ff00197202 */ /* 0x000fce0000000f00 */
.L_x_141:
        /* <DEDUP_REMOVED lines=30> */
.L_x_124:
[----:B-1----:R-:W-:Y:S01]  /*4cc0*/  FMUL.FTZ R56, R43, R2 ;  /* 0x000000022b387220 */ /* 0x002fe20000410000 */
[----:B------:R-:W-:-:S03]  /*4cd0*/  FMUL.FTZ R2, R2, 0.5 ;  /* 0x3f00000002027820 */ /* 0x000fc60000410000 */
[----:B------:R-:W-:-:S04]  /*4ce0*/  FFMA R3, -R56, R56, R43 ;  /* 0x0000003838037223 */ /* 0x000fc8000000012b */
[----:B------:R-:W-:-:S07]  /*4cf0*/  FFMA R56, R3, R2, R56 ;  /* 0x0000000203387223 */ /* 0x000fce0000000038 */
.L_x_125:
[----:B------:R-:W-:Y:S05]  /*4d00*/  BSYNC.RECONVERGENT B5 ;  /* 0x0000000000057941 */ /* 0x000fea0003800200 */
.L_x_123:
[C-C-:B------:R-:W-:Y:S01]  /*4d10*/  FADD R3, R38.reuse, -R56.reuse ;  /* 0x8000003826037221 */ /* 0x140fe20000000000 */
[----:B------:R-:W-:-:S04]  /*4d20*/  FADD R38, R38, R56 ;  /* 0x0000003826267221 */ /* 0x000fc80000000000 */
[----:B------:R-:W-:Y:S02]  /*4d30*/  FSETP.GT.AND P0, PT, R3, 9.9999997473787516356e-05, PT ;  /* 0x38d1b7170300780b */ /* 0x000fe40003f04000 */
[----:B------:R-:W-:-:S11]  /*4d40*/  FSETP.GT.AND P1, PT, R38, 9.9999997473787516356e-05, PT ;  /* 0x38d1b7172600780b */ /* 0x000fd60003f24000 */
[----:B------:R-:W-:-:S07]  /*4d50*/  @!P0 FSEL R3, R38, RZ, P1 ;  /* 0x000000ff26038208 */ /* 0x000fce0000800000 */
.L_x_122:
[----:B------:R-:W-:Y:S05]  /*4d60*/  BSYNC.RECONVERGENT B4 ;  /* 0x0000000000047941 */ /* 0x000fea0003800200 */
.L_x_121:
        /* <DEDUP_REMOVED lines=8> */
[----:B------:R-:W-:-:S08]  /*4df0*/  IMAD.MOV.U32 R3, RZ, RZ, RZ ;  /* 0x000000ffff037224 */ /* 0x000fd000078e00ff */
[----:B------:R-:W-:Y:S01]  /*4e00*/  @P0 IADD3 R49, PT, PT, R24, -0x1, RZ ;  /* 0xffffffff18310810 */ /* 0x000fe20007ffe0ff */
        /* <DEDUP_REMOVED lines=22> */
.L_x_129:
[----:B-1----:R-:W-:Y:S01]  /*4f70*/  FMUL.FTZ R56, R45, R2 ;  /* 0x000000022d387220 */ /* 0x002fe20000410000 */
[----:B------:R-:W-:-:S03]  /*4f80*/  FMUL.FTZ R2, R2, 0.5 ;  /* 0x3f00000002027820 */ /* 0x000fc60000410000 */
[----:B------:R-:W-:-:S04]  /*4f90*/  FFMA R3, -R56, R56, R45 ;  /* 0x0000003838037223 */ /* 0x000fc8000000012d */
[----:B------:R-:W-:-:S07]  /*4fa0*/  FFMA R56, R3, R2, R56 ;  /* 0x0000000203387223 */ /* 0x000fce0000000038 */
.L_x_130:
[----:B------:R-:W-:Y:S05]  /*4fb0*/  BSYNC.RECONVERGENT B5 ;  /* 0x0000000000057941 */ /* 0x000fea0003800200 */
.L_x_128:
[C-C-:B------:R-:W-:Y:S01]  /*4fc0*/  FADD R3, R38.reuse, -R56.reuse ;  /* 0x8000003826037221 */ /* 0x140fe20000000000 */
[----:B------:R-:W-:-:S04]  /*4fd0*/  FADD R38, R38, R56 ;  /* 0x0000003826267221 */ /* 0x000fc80000000000 */
[----:B------:R-:W-:Y:S02]  /*4fe0*/  FSETP.GT.AND P0, PT, R3, 9.9999997473787516356e-05, PT ;  /* 0x38d1b7170300780b */ /* 0x000fe40003f04000 */
[----:B------:R-:W-:-:S11]  /*4ff0*/  FSETP.GT.AND P1, PT, R38, 9.9999997473787516356e-05, PT ;  /* 0x38d1b7172600780b */ /* 0x000fd60003f24000 */
[----:B------:R-:W-:-:S07]  /*5000*/  @!P0 FSEL R3, R38, RZ, P1 ;  /* 0x000000ff26038208 */ /* 0x000fce0000800000 */
.L_x_127:
[----:B------:R-:W-:Y:S05]  /*5010*/  BSYNC.RECONVERGENT B4 ;  /* 0x0000000000047941 */ /* 0x000fea0003800200 */
.L_x_126:
        /* <DEDUP_REMOVED lines=32> */
.L_x_134:
[----:B-1----:R-:W-:Y:S01]  /*5220*/  FMUL.FTZ R56, R45, R2 ;  /* 0x000000022d387220 */ /* 0x002fe20000410000 */
[----:B------:R-:W-:-:S03]  /*5230*/  FMUL.FTZ R2, R2, 0.5 ;  /* 0x3f00000002027820 */ /* 0x000fc60000410000 */
[----:B------:R-:W-:-:S04]  /*5240*/  FFMA R3, -R56, R56, R45 ;  /* 0x0000003838037223 */ /* 0x000fc8000000012d */
[----:B------:R-:W-:-:S07]  /*5250*/  FFMA R56, R3, R2, R56 ;  /* 0x0000000203387223 */ /* 0x000fce0000000038 */
.L_x_135:
[----:B------:R-:W-:Y:S05]  /*5260*/  BSYNC.RECONVERGENT B5 ;  /* 0x0000000000057941 */ /* 0x000fea0003800200 */
.L_x_133:
[C-C-:B------:R-:W-:Y:S01]  /*5270*/  FADD R3, R38.reuse, -R56.reuse ;  /* 0x8000003826037221 */ /* 0x140fe20000000000 */
[----:B------:R-:W-:-:S04]  /*5280*/  FADD R38, R38, R56 ;  /* 0x0000003826267221 */ /* 0x000fc80000000000 */
[----:B------:R-:W-:Y:S02]  /*5290*/  FSETP.GT.AND P0, PT, R3, 9.9999997473787516356e-05, PT ;  /* 0x38d1b7170300780b */ /* 0x000fe40003f04000 */
[----:B------:R-:W-:-:S11]  /*52a0*/  FSETP.GT.AND P1, PT, R38, 9.9999997473787516356e-05, PT ;  /* 0x38d1b7172600780b */ /* 0x000fd60003f24000 */
[----:B------:R-:W-:-:S07]  /*52b0*/  @!P0 FSEL R3, R38, RZ, P1 ;  /* 0x000000ff26038208 */ /* 0x000fce0000800000 */
.L_x_132:
[----:B------:R-:W-:Y:S05]  /*52c0*/  BSYNC.RECONVERGENT B4 ;  /* 0x0000000000047941 */ /* 0x000fea0003800200 */
.L_x_131:
[----:B------:R-:W2:Y:S04]  /*52d0*/  LDG.E R43, desc[UR12][R16.64+-0xa8] ;  /* 0xffff580c102b7981 */ /* 0x000ea8000c1e1900 */
[----:B------:R-:W3:Y:S04]  /*52e0*/  LDG.E R2, desc[UR12][R16.64+-0xac] ;  /* 0xffff540c10027981 */ /* 0x000ee8000c1e1900 */
[----:B------:R-:W4:Y:S04]  /*52f0*/  LDG.E R42, desc[UR12][R16.64+-0xa4] ;  /* 0xffff5c0c102a7981 */ /* 0x000f28000c1e1900 */
[----:B------:R0:W4:Y:S01]  /*5300*/  LDG.E R44, desc[UR12][R16.64+-0xb0] ;  /* 0xffff500c102c7981 */ /* 0x000122000c1e1900 */
[C---:B------:R-:W-:Y:S01]  /*5310*/  FSETP.GEU.AND P0, PT, R3.reuse, R50, PT ;  /* 0x000000320300720b */ /* 0x040fe20003f0e000 */
[----:B------:R-:W-:Y:S03]  /*5320*/  BSSY.RECONVERGENT B4, `(.L_x_136) ;  /* 0x0000026000047945 */ /* 0x000fe60003800200 */
[----:B------:R-:W-:-:S04]  /*5330*/  FSETP.NEU.AND P0, PT, R3, RZ, !P0 ;  /* 0x000000ff0300720b */ /* 0x000fc8000470d000 */
[----:B------:R-:W-:Y:S01]  /*5340*/  FSEL R50, R3, R50, P0 ;  /* 0x0000003203327208 */ /* 0x000fe20000000000 */
[----:B0-----:R-:W-:-:S08]  /*5350*/  HFMA2 R17, -RZ, RZ, 0, 0 ;  /* 0x00000000ff117431 */ /* 0x001fd000000001ff */
[C---:B------:R-:W-:Y:S01]  /*5360*/  @P0 VIADD R49, R24.reuse, 0xfffffffd ;  /* 0xfffffffd18310836 */ /* 0x040fe20000000000 */
[----:B------:R-:W-:Y:S01]  /*5370*/  IADD3 R24, PT, PT, R24, -0x4, RZ ;  /* 0xfffffffc18187810 */ /* 0x000fe20007ffe0ff */
        /* <DEDUP_REMOVED lines=22> */
.L_x_139:
[----:B-1----:R-:W-:Y:S01]  /*54e0*/  FMUL.FTZ R56, R45, R2 ;  /* 0x000000022d387220 */ /* 0x002fe20000410000 */
[----:B------:R-:W-:-:S03]  /*54f0*/  FMUL.FTZ R2, R2, 0.5 ;  /* 0x3f00000002027820 */ /* 0x000fc60000410000 */
[----:B------:R-:W-:-:S04]  /*5500*/  FFMA R3, -R56, R56, R45 ;  /* 0x0000003838037223 */ /* 0x000fc8000000012d */
[----:B------:R-:W-:-:S07]  /*5510*/  FFMA R56, R3, R2, R56 ;  /* 0x0000000203387223 */ /* 0x000fce0000000038 */
.L_x_140:
[----:B------:R-:W-:Y:S05]  /*5520*/  BSYNC.RECONVERGENT B5 ;  /* 0x0000000000057941 */ /* 0x000fea0003800200 */
.L_x_138:
[C-C-:B------:R-:W-:Y:S01]  /*5530*/  FADD R17, R38.reuse, -R56.reuse ;  /* 0x8000003826117221 */ /* 0x140fe20000000000 */
[----:B------:R-:W-:-:S04]  /*5540*/  FADD R38, R38, R56 ;  /* 0x0000003826267221 */ /* 0x000fc80000000000 */
[----:B------:R-:W-:Y:S02]  /*5550*/  FSETP.GT.AND P0, PT, R17, 9.9999997473787516356e-05, PT ;  /* 0x38d1b7171100780b */ /* 0x000fe40003f04000 */
[----:B------:R-:W-:-:S11]  /*5560*/  FSETP.GT.AND P1, PT, R38, 9.9999997473787516356e-05, PT ;  /* 0x38d1b7172600780b */ /* 0x000fd60003f24000 */
[----:B------:R-:W-:-:S07]  /*5570*/  @!P0 FSEL R17, R38, RZ, P1 ;  /* 0x000000ff26118208 */ /* 0x000fce0000800000 */
.L_x_137:
[----:B------:R-:W-:Y:S05]  /*5580*/  BSYNC.RECONVERGENT B4 ;  /* 0x0000000000047941 */ /* 0x000fea0003800200 */
.L_x_136:
[----:B------:R-:W0:Y:S01]  /*5590*/  LDCU UR6, c[0x0][0x388] ;  /* 0x00007100ff0677ac */ /* 0x000e220008000800 */
[----:B------:R-:W-:Y:S02]  /*55a0*/  IADD3 R25, PT, PT, R25, 0x4, RZ ;  /* 0x0000000419197810 */ /* 0x000fe40007ffe0ff */
[----:B------:R-:W-:-:S04]  /*55b0*/  FSETP.GEU.AND P0, PT, R17, R50, PT ;  /* 0x000000321100720b */ /* 0x000fc80003f0e000 */
[----:B------:R-:W-:-:S04]  /*55c0*/  FSETP.NEU.AND P0, PT, R17, RZ, !P0 ;  /* 0x000000ff1100720b */ /* 0x000fc8000470d000 */
[----:B------:R-:W-:Y:S02]  /*55d0*/  FSEL R50, R17, R50, P0 ;  /* 0x0000003211327208 */ /* 0x000fe40000000000 */
[----:B------:R-:W-:Y:S01]  /*55e0*/  SEL R49, R24, R49, P0 ;  /* 0x0000003118317207 */ /* 0x000fe20000000000 */
[----:B0-----:R-:W-:-:S05]  /*55f0*/  IMAD.U32 R2, RZ, RZ, UR6 ;  /* 0x00000006ff027e24 */ /* 0x001fca000f8e00ff */
[----:B------:R-:W-:-:S04]  /*5600*/  LOP3.LUT R16, R2, 0xfffffffc, RZ, 0xc0, !PT ;  /* 0xfffffffc02107812 */ /* 0x000fc800078ec0ff */
[----:B------:R-:W-:-:S13]  /*5610*/  ISETP.NE.AND P1, PT, R25, R16, PT ;  /* 0x000000101900720c */ /* 0x000fda0003f25270 */
[----:B------:R-:W-:Y:S05]  /*5620*/  @P1 BRA `(.L_x_141) ;  /* 0xfffffff4002c1947 */ /* 0x000fea000383ffff */
.L_x_120:
[----:B------:R-:W-:Y:S05]  /*5630*/  BSYNC.RECONVERGENT B3 ;  /* 0x0000000000037941 */ /* 0x000fea0003800200 */
.L_x_119:
        /* <DEDUP_REMOVED lines=32> */
[----:B-1----:R-:W-:-:S07]  /*5840*/  MOV R2, 0x5860 ;  /* 0x0000586000027802 */ /* 0x002fce0000000f00 */
[----:B-----5:R-:W-:Y:S05]  /*5850*/  CALL.REL.NOINC `($__internal_2_$__cuda_sm20_sqrt_rn_f32_slowpath) ;  /* 0x0000005000707944 */ /* 0x020fea0003c00000 */
[----:B------:R-:W-:Y:S05]  /*5860*/  BRA `(.L_x_148) ;  /* 0x0000000000107947 */ /* 0x000fea0003800000 */
.L_x_147:
[----:B-1----:R-:W-:Y:S01]  /*5870*/  FMUL.FTZ R56, R3, R2 ;  /* 0x0000000203387220 */ /* 0x002fe20000410000 */
[----:B------:R-:W-:-:S03]  /*5880*/  FMUL.FTZ R2, R2, 0.5 ;  /* 0x3f00000002027820 */ /* 0x000fc60000410000 */
[----:B------:R-:W-:-:S04]  /*5890*/  FFMA R3, -R56, R56, R3 ;  /* 0x0000003838037223 */ /* 0x000fc80000000103 */
[----:B------:R-:W-:-:S07]  /*58a0*/  FFMA R56, R3, R2, R56 ;  /* 0x0000000203387223 */ /* 0x000fce0000000038 */
.L_x_148:
[----:B------:R-:W-:Y:S05]  /*58b0*/  BSYNC.RECONVERGENT B5 ;  /* 0x0000000000057941 */ /* 0x000fea0003800200 */
.L_x_146:
[C-C-:B------:R-:W-:Y:S01]  /*58c0*/  FADD R17, R16.reuse, -R56.reuse ;  /* 0x8000003810117221 */ /* 0x140fe20000000000 */
[----:B------:R-:W-:-:S04]  /*58d0*/  FADD R16, R16, R56 ;  /* 0x0000003810107221 */ /* 0x000fc80000000000 */
[----:B------:R-:W-:Y:S02]  /*58e0*/  FSETP.GT.AND P0, PT, R17, 9.9999997473787516356e-05, PT ;  /* 0x38d1b7171100780b */ /* 0x000fe40003f04000 */
[----:B------:R-:W-:-:S11]  /*58f0*/  FSETP.GT.AND P1, PT, R16, 9.9999997473787516356e-05, PT ;  /* 0x38d1b7171000780b */ /* 0x000fd60003f24000 */
[----:B------:R-:W-:-:S07]  /*5900*/  @!P0 FSEL R17, R16, RZ, P1 ;  /* 0x000000ff10118208 */ /* 0x000fce0000800000 */
.L_x_145:
[----:B------:R-:W-:Y:S05]  /*5910*/  BSYNC.RECONVERGENT B4 ;  /* 0x0000000000047941 */ /* 0x000fea0003800200 */
.L_x_144:
        /* <DEDUP_REMOVED lines=10> */
[C---:B0-----:R-:W-:Y:S01]  /*59c0*/  VIADD R2, R24.reuse, 0xffffffff ;  /* 0xffffffff18027836 */ /* 0x041fe20000000000 */
[----:B------:R-:W-:Y:S02]  /*59d0*/  IADD3 R24, PT, PT, R24, -0x2, RZ ;  /* 0xfffffffe18187810 */ /* 0x000fe40007ffe0ff */
[----:B------:R-:W-:Y:S02]  /*59e0*/  MOV R3, RZ ;  /* 0x000000ff00037202 */ /* 0x000fe40000000f00 */
[----:B------:R-:W-:Y:S01]  /*59f0*/  SEL R49, R2, R49, P0 ;  /* 0x0000003102317207 */ /* 0x000fe20000000000 */
        /* <DEDUP_REMOVED lines=22> */
.L_x_152:
[----:B-1----:R-:W-:Y:S01]  /*5b60*/  FMUL.FTZ R56, R43, R2 ;  /* 0x000000022b387220 */ /* 0x002fe20000410000 */
[----:B------:R-:W-:-:S03]  /*5b70*/  FMUL.FTZ R2, R2, 0.5 ;  /* 0x3f00000002027820 */ /* 0x000fc60000410000 */
[----:B------:R-:W-:-:S04]  /*5b80*/  FFMA R3, -R56, R56, R43 ;  /* 0x0000003838037223 */ /* 0x000fc8000000012b */
[----:B------:R-:W-:-:S07]  /*5b90*/  FFMA R56, R3, R2, R56 ;  /* 0x0000000203387223 */ /* 0x000fce0000000038 */
.L_x_153:
[----:B------:R-:W-:Y:S05]  /*5ba0*/  BSYNC.RECONVERGENT B5 ;  /* 0x0000000000057941 */ /* 0x000fea0003800200 */
.L_x_151:
[C-C-:B------:R-:W-:Y:S01]  /*5bb0*/  FADD R3, R16.reuse, -R56.reuse ;  /* 0x8000003810037221 */ /* 0x140fe20000000000 */
[----:B------:R-:W-:-:S04]  /*5bc0*/  FADD R16, R16, R56 ;  /* 0x0000003810107221 */ /* 0x000fc80000000000 */
[----:B------:R-:W-:Y:S02]  /*5bd0*/  FSETP.GT.AND P0, PT, R3, 9.9999997473787516356e-05, PT ;  /* 0x38d1b7170300780b */ /* 0x000fe40003f04000 */
[----:B------:R-:W-:-:S11]  /*5be0*/  FSETP.GT.AND P1, PT, R16, 9.9999997473787516356e-05, PT ;  /* 0x38d1b7171000780b */ /* 0x000fd60003f24000 */
[----:B------:R-:W-:-:S07]  /*5bf0*/  @!P0 FSEL R3, R16, RZ, P1 ;  /* 0x000000ff10038208 */ /* 0x000fce0000800000 */
.L_x_150:
[----:B------:R-:W-:Y:S05]  /*5c00*/  BSYNC.RECONVERGENT B4 ;  /* 0x0000000000047941 */ /* 0x000fea0003800200 */
.L_x_149:
[----:B------:R-:W-:-:S04]  /*5c10*/  FSETP.GEU.AND P0, PT, R3, R50, PT ;  /* 0x000000320300720b */ /* 0x000fc80003f0e000 */
[----:B------:R-:W-:-:S04]  /*5c20*/  FSETP.NEU.AND P0, PT, R3, RZ, !P0 ;  /* 0x000000ff0300720b */ /* 0x000fc8000470d000 */
[----:B------:R-:W-:Y:S02]  /*5c30*/  SEL R49, R24, R49, P0 ;  /* 0x0000003118317207 */ /* 0x000fe40000000000 */
[----:B------:R-:W-:-:S07]  /*5c40*/  FSEL R50, R3, R50, P0 ;  /* 0x0000003203327208 */ /* 0x000fce0000000000 */
.L_x_143:
[----:B------:R-:W-:Y:S05]  /*5c50*/  BSYNC.RECONVERGENT B3 ;  /* 0x0000000000037941 */ /* 0x000fea0003800200 */
.L_x_142:
        /* <DEDUP_REMOVED lines=34> */
.L_x_157:
[----:B-1----:R-:W-:Y:S01]  /*5e80*/  FMUL.FTZ R56, R25, R2 ;  /* 0x0000000219387220 */ /* 0x002fe20000410000 */
[----:B------:R-:W-:-:S03]  /*5e90*/  FMUL.FTZ R2, R2, 0.5 ;  /* 0x3f00000002027820 */ /* 0x000fc60000410000 */
[----:B------:R-:W-:-:S04]  /*5ea0*/  FFMA R3, -R56, R56, R25 ;  /* 0x0000003838037223 */ /* 0x000fc80000000119 */
[----:B------:R-:W-:-:S07]  /*5eb0*/  FFMA R56, R3, R2, R56 ;  /* 0x0000000203387223 */ /* 0x000fce0000000038 */
.L_x_158:
[----:B------:R-:W-:Y:S05]  /*5ec0*/  BSYNC.RECONVERGENT B4 ;  /* 0x0000000000047941 */ /* 0x000fea0003800200 */
.L_x_156:
[C-C-:B------:R-:W-:Y:S01]  /*5ed0*/  FADD R3, R16.reuse, -R56.reuse ;  /* 0x8000003810037221 */ /* 0x140fe20000000000 */
[----:B------:R-:W-:-:S04]  /*5ee0*/  FADD R16, R16, R56 ;  /* 0x0000003810107221 */ /* 0x000fc80000000000 */
[----:B------:R-:W-:Y:S02]  /*5ef0*/  FSETP.GT.AND P0, PT, R3, 9.9999997473787516356e-05, PT ;  /* 0x38d1b7170300780b */ /* 0x000fe40003f04000 */
[----:B------:R-:W-:-:S11]  /*5f00*/  FSETP.GT.AND P1, PT, R16, 9.9999997473787516356e-05, PT ;  /* 0x38d1b7171000780b */ /* 0x000fd60003f24000 */
[----:B------:R-:W-:-:S07]  /*5f10*/  @!P0 FSEL R3, R16, RZ, P1 ;  /* 0x000000ff10038208 */ /* 0x000fce0000800000 */
.L_x_155:
[----:B------:R-:W-:Y:S05]  /*5f20*/  BSYNC.RECONVERGENT B3 ;  /* 0x0000000000037941 */ /* 0x000fea0003800200 */
.L_x_154:
[----:B------:R-:W-:-:S04]  /*5f30*/  FSETP.GEU.AND P0, PT, R3, R50, PT ;  /* 0x000000320300720b */ /* 0x000fc80003f0e000 */
[----:B------:R-:W-:-:S04]  /*5f40*/  FSETP.NEU.AND P0, PT, R3, RZ, !P0 ;  /* 0x000000ff0300720b */ /* 0x000fc8000470d000 */
[----:B------:R-:W-:-:S09]  /*5f50*/  FSEL R50, R3, R50, P0 ;  /* 0x0000003203327208 */ /* 0x000fd20000000000 */
[----:B------:R-:W-:-:S07]  /*5f60*/  @P0 VIADD R49, R24, 0xffffffff ;  /* 0xffffffff18310836 */ /* 0x000fce0000000000 */
.L_x_118:
[----:B------:R-:W-:Y:S05]  /*5f70*/  BSYNC.RECONVERGENT B2 ;  /* 0x0000000000027941 */ /* 0x000fea0003800200 */
.L_x_117:
[----:B------:R-:W-:-:S13]  /*5f80*/  FSETP.GEU.AND P0, PT, R50, 1.00000002004087734272e+20, PT ;  /* 0x60ad78ec3200780b */ /* 0x000fda0003f0e000 */
[----:B------:R-:W-:Y:S05]  /*5f90*/  @P0 BREAK.RELIABLE B0 ;  /* 0x0000000000000942 */ /* 0x000fea0003800100 */
[----:B------:R-:W-:Y:S05]  /*5fa0*/  @P0 BRA `(.L_x_159) ;  /* 0x0000003c00b80947 */ /* 0x000fea0003800000 */
[----:B------:R-:W-:-:S07]  /*5fb0*/  MOV R38, R51 ;  /* 0x0000003300267202 */ /* 0x000fce0000000f00 */
.L_x_115:
[----:B------:R-:W-:Y:S01]  /*5fc0*/  FSETP.GE.AND P0, PT, R50, R36, PT ;  /* 0x000000243200720b */ /* 0x000fe20003f06000 */
[----:B------:R-:W-:Y:S01]  /*5fd0*/  BSSY.RECONVERGENT B2, `(.L_x_160) ;  /* 0x0000015000027945 */ /* 0x000fe20003800200 */
[----:B------:R-:W-:Y:S01]  /*5fe0*/  MOV R42, R12 ;  /* 0x0000000c002a7202 */ /* 0x000fe20000000f00 */
[----:B------:R-:W-:Y:S01]  /*5ff0*/  IMAD.MOV.U32 R17, RZ, RZ, R52 ;  /* 0x000000ffff117224 */ /* 0x000fe200078e0034 */
[----:B------:R-:W-:Y:S02]  /*6000*/  MOV R16, R55 ;  /* 0x0000003700107202 */ /* 0x000fe40000000f00 */
[----:B0-----:R-:W-:Y:S02]  /*6010*/  MOV R24, R53 ;  /* 0x0000003500187202 */ /* 0x001fe40000000f00 */
[----:B------:R-:W-:-:S05]  /*6020*/  MOV R25, R54 ;  /* 0x0000003600197202 */ /* 0x000fca0000000f00 */
[----:B------:R-:W-:Y:S05]  /*6030*/  @!P0 BRA `(.L_x_161) ;  /* 0x0000000000388947 */ /* 0x000fea0003800000 */
[----:B------:R-:W-:Y:S01]  /*6040*/  FSETP.GT.AND P0, PT, R50, R37, PT ;  /* 0x000000253200720b */ /* 0x000fe20003f04000 */
[----:B------:R-:W-:Y:S02]  /*6050*/  HFMA2 R2, -RZ, RZ, 0.96630859375, -0.0022525787353515625 ;  /* 0x3bbb989dff027431 */ /* 0x000fe400000001ff */
[----:B------:R-:W-:Y:S01]  /*6060*/  IMAD.MOV.U32 R3, RZ, RZ, 0x437c0000 ;  /* 0x437c0000ff037424 */ /* 0x000fe200078e00ff */
[----:B------:R-:W-:-:S05]  /*6070*/  FSEL R37, R37, R50, P0 ;  /* 0x0000003225257208 */ /* 0x000fca0000000000 */
[----:B------:R-:W-:-:S04]  /*6080*/  FADD R37, -R36, R37 ;  /* 0x0000002524257221 */ /* 0x000fc80000000100 */
[----:B------:R-:W-:-:S04]  /*6090*/  FMUL R37, R37, -0.014999999664723873138 ;  /* 0xbc75c28f25257820 */ /* 0x000fc80000400000 */
[----:B------:R-:W-:-:S04]  /*60a0*/  FFMA.SAT R2, R37, R2, 0.5 ;  /* 0x3f00000025027423 */ /* 0x000fc80000002002 */
[----:B------:R-:W-:-:S04]  /*60b0*/  FFMA.RM R2, R2, R3, 12582913 ;  /* 0x4b40000102027423 */ /* 0x000fc80000004003 */
[C---:B------:R-:W-:Y:S01]  /*60c0*/  FADD R12, R2.reuse, -12583039 ;  /* 0xcb40007f020c7421 */ /* 0x040fe20000000000 */
[----:B------:R-:W-:-:S03]  /*60d0*/  SHF.L.U32 R2, R2, 0x17, RZ ;  /* 0x0000001702027819 */ /* 0x000fc600000006ff */
[----:B------:R-:W-:-:S04]  /*60e0*/  FFMA R12, R37, 1.4426950216293334961, -R12 ;  /* 0x3fb8aa3b250c7823 */ /* 0x000fc8000000080c */
[----:B------:R-:W-:-:S04]  /*60f0*/  FFMA R12, R37, 1.925963033500011079e-08, R12 ;  /* 0x32a57060250c7823 */ /* 0x000fc8000000000c */
[----:B------:R-:W0:Y:S02]  /*6100*/  MUFU.EX2 R41, R12 ;  /* 0x0000000c00297308 */ /* 0x000e240000000800 */
[----:B0-----:R-:W-:-:S07]  /*6110*/  FMUL R41, R2, R41 ;  /* 0x0000002902297220 */ /* 0x001fce0000400000 */
.L_x_161:
[----:B------:R-:W-:Y:S05]  /*6120*/  BSYNC.RECONVERGENT B2 ;  /* 0x0000000000027941 */ /* 0x000fea0003800200 */
.L_x_160:
[----:B------:R-:W-:Y:S05]  /*6130*/  BRA `(.L_x_162) ;  /* 0x0000001400847947 */ /* 0x000fea0003800000 */
.L_x_41:
[----:B------:R-:W1:Y:S01]  /*6140*/  LDCU UR6, c[0x0][0x388] ;  /* 0x00007100ff0677ac */ /* 0x000e620008000800 */
[----:B------:R-:W-:Y:S01]  /*6150*/  BSSY.RECONVERGENT B2, `(.L_x_163) ;  /* 0x0000156000027945 */ /* 0x000fe20003800200 */
[----:B------:R-:W-:Y:S01]  /*6160*/  MOV R50, 0x60ad78ec ;  /* 0x60ad78ec00327802 */ /* 0x000fe20000000f00 */
[----:B------:R-:W-:Y:S01]  /*6170*/  IMAD.MOV.U32 R49, RZ, RZ, RZ ;  /* 0x000000ffff317224 */ /* 0x000fe200078e00ff */
[----:B-1----:R-:W-:-:S04]  /*6180*/  MOV R2, UR6 ;  /* 0x0000000600027c02 */ /* 0x002fc80008000f00 */
[----:B------:R-:W-:-:S13]  /*6190*/  ISETP.NE.AND P0, PT, R2, RZ, PT ;  /* 0x000000ff0200720c */ /* 0x000fda0003f05270 */
[----:B------:R-:W-:Y:S05]  /*61a0*/  @!P0 BRA `(.L_x_164) ;  /* 0x0000001400408947 */ /* 0x000fea0003800000 */
[----:B------:R-:W1:Y:S01]  /*61b0*/  LDC R12, c[0x0][0x388] ;  /* 0x0000e200ff0c7b82 */ /* 0x000e620000000800 */
[----:B------:R-:W-:Y:S01]  /*61c0*/  IADD3 R3, PT, PT, R2, -0x1, RZ ;  /* 0xffffffff02037810 */ /* 0x000fe20007ffe0ff */
[----:B------:R-:W-:Y:S01]  /*61d0*/  BSSY.RECONVERGENT B3, `(.L_x_165) ;  /* 0x00000bc000037945 */ /* 0x000fe20003800200 */
[----:B------:R-:W-:Y:S01]  /*61e0*/  HFMA2 R49, -RZ, RZ, 0, 0 ;  /* 0x00000000ff317431 */ /* 0x000fe200000001ff */
[----:B------:R-:W-:Y:S02]  /*61f0*/  MOV R50, 0x60ad78ec ;  /* 0x60ad78ec00327802 */ /* 0x000fe40000000f00 */
[----:B------:R-:W-:-:S13]  /*6200*/  ISETP.GE.U32.AND P0, PT, R3, 0x3, PT ;  /* 0x000000030300780c */ /* 0x000fda0003f06070 */
[----:B------:R-:W-:Y:S05]  /*6210*/  @!P0 BRA `(.L_x_166) ;  /* 0x0000000800dc8947 */ /* 0x000fea0003800000 */
[----:B------:R-:W-:Y:S01]  /*6220*/  IMAD.MOV.U32 R49, RZ, RZ, RZ ;  /* 0x000000ffff317224 */ /* 0x000fe200078e00ff */
[----:B------:R-:W-:Y:S02]  /*6230*/  MOV R50, 0x60ad78ec ;  /* 0x60ad78ec00327802 */ /* 0x000fe40000000f00 */
[----:B------:R-:W-:-:S07]  /*6240*/  MOV R42, RZ ;  /* 0x000000ff002a7202 */ /* 0x000fce0000000f00 */
.L_x_187:
[----:B------:R-:W1:Y:S02]  /*6250*/  LDC.64 R36, c[0x0][0x380] ;  /* 0x0000e000ff247b82 */ /* 0x000e640000000a00 */
[----:B-1----:R-:W-:-:S05]  /*6260*/  IMAD.WIDE R36, R12, 0x2c, R36 ;  /* 0x0000002c0c247825 */ /* 0x002fca00078e0224 */
        /* <DEDUP_REMOVED lines=20> */
[----:B------:R1:W2:Y:S01]  /*63b0*/  MUFU.RSQ R2, R47 ;  /* 0x0000002f00027308 */ /* 0x0002a20000001400 */
[----:B------:R-:W-:Y:S03]  /*63c0*/  BSSY.RECONVERGENT B5, `(.L_x_169) ;  /* 0x000000b000057945 */ /* 0x000fe60003800200 */
[----:B------:R-:W-:-:S13]  /*63d0*/  ISETP.GT.U32.AND P0, PT, R3, 0x727fffff, PT ;  /* 0x727fffff0300780c */ /* 0x000fda0003f04070 */
[----:B-12---:R-:W-:Y:S05]  /*63e0*/  @!P0 BRA `(.L_x_170) ;  /* 0x0000000000108947 */ /* 0x006fea0003800000 */
[----:B------:R-:W-:Y:S02]  /*63f0*/  MOV R3, R47 ;  /* 0x0000002f00037202 */ /* 0x000fe40000000f00 */
[----:B------:R-:W-:-:S07]  /*6400*/  MOV R2, 0x6420 ;  /* 0x0000642000027802 */ /* 0x000fce0000000f00 */
[----:B0----5:R-:W-:Y:S05]  /*6410*/  CALL.REL.NOINC `($__internal_2_$__cuda_sm20_sqrt_rn_f32_slowpath) ;  /* 0x0000004400807944 */ /* 0x021fea0003c00000 */
[----:B------:R-:W-:Y:S05]  /*6420*/  BRA `(.L_x_171) ;  /* 0x0000000000107947 */ /* 0x000fea0003800000 */
.L_x_170:
[----:B------:R-:W-:Y:S01]  /*6430*/  FMUL.FTZ R56, R47, R2 ;  /* 0x000000022f387220 */ /* 0x000fe20000410000 */
[----:B------:R-:W-:-:S03]  /*6440*/  FMUL.FTZ R2, R2, 0.5 ;  /* 0x3f00000002027820 */ /* 0x000fc60000410000 */
[----:B------:R-:W-:-:S04]  /*6450*/  FFMA R3, -R56, R56, R47 ;  /* 0x0000003838037223 */ /* 0x000fc8000000012f */
[----:B------:R-:W-:-:S07]  /*6460*/  FFMA R56, R3, R2, R56 ;  /* 0x0000000203387223 */ /* 0x000fce0000000038 */
.L_x_171:
[----:B0-----:R-:W-:Y:S05]  /*6470*/  BSYNC.RECONVERGENT B5 ;  /* 0x0000000000057941 */ /* 0x001fea0003800200 */
.L_x_169:
[C-C-:B------:R-:W-:Y:S01]  /*6480*/  FADD R3, R43.reuse, -R56.reuse ;  /* 0x800000382b037221 */ /* 0x140fe20000000000 */
[----:B------:R-:W-:-:S04]  /*6490*/  FADD R43, R43, R56 ;  /* 0x000000382b2b7221 */ /* 0x000fc80000000000 */
[----:B------:R-:W-:Y:S02]  /*64a0*/  FSETP.GT.AND P0, PT, R3, 9.9999997473787516356e-05, PT ;  /* 0x38d1b7170300780b */ /* 0x000fe40003f04000 */
[----:B------:R-:W-:-:S11]  /*64b0*/  FSETP.GT.AND P1, PT, R43, 9.9999997473787516356e-05, PT ;  /* 0x38d1b7172b00780b */ /* 0x000fd60003f24000 */
[----:B------:R-:W-:-:S07]  /*64c0*/  @!P0 FSEL R3, R43, RZ, P1 ;  /* 0x000000ff2b038208 */ /* 0x000fce0000800000 */
.L_x_168:
[----:B0-----:R-:W-:Y:S05]  /*64d0*/  BSYNC.RECONVERGENT B4 ;  /* 0x0000000000047941 */ /* 0x001fea0003800200 */
.L_x_167:
        /* <DEDUP_REMOVED lines=32> */
.L_x_175:
[----:B------:R-:W-:Y:S01]  /*66e0*/  FMUL.FTZ R56, R47, R2 ;  /* 0x000000022f387220 */ /* 0x000fe20000410000 */
[----:B------:R-:W-:-:S03]  /*66f0*/  FMUL.FTZ R2, R2, 0.5 ;  /* 0x3f00000002027820 */ /* 0x000fc60000410000 */
[----:B------:R-:W-:-:S04]  /*6700*/  FFMA R3, -R56, R56, R47 ;  /* 0x0000003838037223 */ /* 0x000fc8000000012f */
[----:B------:R-:W-:-:S07]  /*6710*/  FFMA R56, R3, R2, R56 ;  /* 0x0000000203387223 */ /* 0x000fce0000000038 */
.L_x_176:
[----:B------:R-:W-:Y:S05]  /*6720*/  BSYNC.RECONVERGENT B5 ;  /* 0x0000000000057941 */ /* 0x000fea0003800200 */
.L_x_174:
[C-C-:B------:R-:W-:Y:S01]  /*6730*/  FADD R3, R43.reuse, -R56.reuse ;  /* 0x800000382b037221 */ /* 0x140fe20000000000 */
[----:B------:R-:W-:-:S04]  /*6740*/  FADD R43, R43, R56 ;  /* 0x000000382b2b7221 */ /* 0x000fc80000000000 */
[----:B------:R-:W-:Y:S02]  /*6750*/  FSETP.GT.AND P0, PT, R3, 9.9999997473787516356e-05, PT ;  /* 0x38d1b7170300780b */ /* 0x000fe40003f04000 */
[----:B------:R-:W-:-:S11]  /*6760*/  FSETP.GT.AND P1, PT, R43, 9.9999997473787516356e-05, PT ;  /* 0x38d1b7172b00780b */ /* 0x000fd60003f24000 */
[----:B------:R-:W-:-:S07]  /*6770*/  @!P0 FSEL R3, R43, RZ, P1 ;  /* 0x000000ff2b038208 */ /* 0x000fce0000800000 */
.L_x_173:
[----:B------:R-:W-:Y:S05]  /*6780*/  BSYNC.RECONVERGENT B4 ;  /* 0x0000000000047941 */ /* 0x000fea0003800200 */
.L_x_172:
        /* <DEDUP_REMOVED lines=32> */
.L_x_180:
[----:B------:R-:W-:Y:S01]  /*6990*/  FMUL.FTZ R56, R47, R2 ;  /* 0x000000022f387220 */ /* 0x000fe20000410000 */
[----:B------:R-:W-:-:S03]  /*69a0*/  FMUL.FTZ R2, R2, 0.5 ;  /* 0x3f00000002027820 */ /* 0x000fc60000410000 */
[----:B------:R-:W-:-:S04]  /*69b0*/  FFMA R3, -R56, R56, R47 ;  /* 0x0000003838037223 */ /* 0x000fc8000000012f */
[----:B------:R-:W-:-:S07]  /*69c0*/  FFMA R56, R3, R2, R56 ;  /* 0x0000000203387223 */ /* 0x000fce0000000038 */
.L_x_181:
[----:B------:R-:W-:Y:S05]  /*69d0*/  BSYNC.RECONVERGENT B5 ;  /* 0x0000000000057941 */ /* 0x000fea0003800200 */
.L_x_179:
[C-C-:B------:R-:W-:Y:S01]  /*69e0*/  FADD R3, R43.reuse, -R56.reuse ;  /* 0x800000382b037221 */ /* 0x140fe20000000000 */
[----:B------:R-:W-:-:S04]  /*69f0*/  FADD R43, R43, R56 ;  /* 0x000000382b2b7221 */ /* 0x000fc80000000000 */
[----:B------:R-:W-:Y:S02]  /*6a00*/  FSETP.GT.AND P0, PT, R3, 9.9999997473787516356e-05, PT ;  /* 0x38d1b7170300780b */ /* 0x000fe40003f04000 */
[----:B------:R-:W-:-:S11]  /*6a10*/  FSETP.GT.AND P1, PT, R43, 9.9999997473787516356e-05, PT ;  /* 0x38d1b7172b00780b */ /* 0x000fd60003f24000 */
[----:B------:R-:W-:-:S07]  /*6a20*/  @!P0 FSEL R3, R43, RZ, P1 ;  /* 0x000000ff2b038208 */ /* 0x000fce0000800000 */
.L_x_178:
[----:B------:R-:W-:Y:S05]  /*6a30*/  BSYNC.RECONVERGENT B4 ;  /* 0x0000000000047941 */ /* 0x000fea0003800200 */
.L_x_177:
        /* <DEDUP_REMOVED lines=9> */
[C---:B------:R-:W-:Y:S01]  /*6ad0*/  @P0 IADD3 R49, PT, PT, R12.reuse, -0x3, RZ ;  /* 0xfffffffd0c310810 */ /* 0x040fe20007ffe0ff */
[----:B------:R-:W-:Y:S02]  /*6ae0*/  VIADD R12, R12, 0xfffffffc ;  /* 0xfffffffc0c0c7836 */ /* 0x000fe40000000000 */
        /* <DEDUP_REMOVED lines=22> */
.L_x_185:
[----:B-1----:R-:W-:Y:S01]  /*6c50*/  FMUL.FTZ R56, R47, R2 ;  /* 0x000000022f387220 */ /* 0x002fe20000410000 */
[----:B------:R-:W-:-:S03]  /*6c60*/  FMUL.FTZ R2, R2, 0.5 ;  /* 0x3f00000002027820 */ /* 0x000fc60000410000 */
[----:B------:R-:W-:-:S04]  /*6c70*/  FFMA R3, -R56, R56, R47 ;  /* 0x0000003838037223 */ /* 0x000fc8000000012f */
[----:B------:R-:W-:-:S07]  /*6c80*/  FFMA R56, R3, R2, R56 ;  /* 0x0000000203387223 */ /* 0x000fce0000000038 */
.L_x_186:
[----:B------:R-:W-:Y:S05]  /*6c90*/  BSYNC.RECONVERGENT B5 ;  /* 0x0000000000057941 */ /* 0x000fea0003800200 */
.L_x_184:
[C-C-:B------:R-:W-:Y:S01]  /*6ca0*/  FADD R37, R43.reuse, -R56.reuse ;  /* 0x800000382b257221 */ /* 0x140fe20000000000 */
[----:B------:R-:W-:-:S04]  /*6cb0*/  FADD R43, R43, R56 ;  /* 0x000000382b2b7221 */ /* 0x000fc80000000000 */
[----:B------:R-:W-:Y:S02]  /*6cc0*/  FSETP.GT.AND P0, PT, R37, 9.9999997473787516356e-05, PT ;  /* 0x38d1b7172500780b */ /* 0x000fe40003f04000 */
[----:B------:R-:W-:-:S11]  /*6cd0*/  FSETP.GT.AND P1, PT, R43, 9.9999997473787516356e-05, PT ;  /* 0x38d1b7172b00780b */ /* 0x000fd60003f24000 */
[----:B------:R-:W-:-:S07]  /*6ce0*/  @!P0 FSEL R37, R43, RZ, P1 ;  /* 0x000000ff2b258208 */ /* 0x000fce0000800000 */
.L_x_183:
[----:B------:R-:W-:Y:S05]  /*6cf0*/  BSYNC.RECONVERGENT B4 ;  /* 0x0000000000047941 */ /* 0x000fea0003800200 */
.L_x_182:
[----:B------:R-:W-:Y:S01]  /*6d00*/  MOV R2, UR14 ;  /* 0x0000000e00027c02 */ /* 0x000fe20008000f00 */
[----:B------:R-:W-:Y:S01]  /*6d10*/  VIADD R42, R42, 0x4 ;  /* 0x000000042a2a7836 */ /* 0x000fe20000000000 */
[CC--:B------:R-:W-:Y:S02]  /*6d20*/  FSETP.GEU.AND P0, PT, R37.reuse, R50.reuse, PT ;  /* 0x000000322500720b */ /* 0x0c0fe40003f0e000 */
[----:B------:R-:W-:Y:S02]  /*6d30*/  LOP3.LUT R3, R2, 0xfffffffc, RZ, 0xc0, !PT ;  /* 0xfffffffc02037812 */ /* 0x000fe400078ec0ff */
[C---:B------:R-:W-:Y:S02]  /*6d40*/  FSETP.NEU.AND P0, PT, R37.reuse, RZ, !P0 ;  /* 0x000000ff2500720b */ /* 0x040fe4000470d000 */
[----:B------:R-:W-:Y:S02]  /*6d50*/  ISETP.NE.AND P1, PT, R42, R3, PT ;  /* 0x000000032a00720c */ /* 0x000fe40003f25270 */
[----:B------:R-:W-:-:S02]  /*6d60*/  FSEL R50, R37, R50, P0 ;  /* 0x0000003225327208 */ /* 0x000fc40000000000 */
[----:B------:R-:W-:-:S09]  /*6d70*/  SEL R49, R12, R49, P0 ;  /* 0x000000310c317207 */ /* 0x000fd20000000000 */
[----:B------:R-:W-:Y:S05]  /*6d80*/  @P1 BRA `(.L_x_187) ;  /* 0xfffffff400301947 */ /* 0x000fea000383ffff */
.L_x_166:
[----:B0-----:R-:W-:Y:S05]  /*6d90*/  BSYNC.RECONVERGENT B3 ;  /* 0x0000000000037941 */ /* 0x001fea0003800200 */
.L_x_165:
[----:B------:R-:W-:-:S13]  /*6da0*/  LOP3.LUT P0, R2, R2, 0x3, RZ, 0xc0, !PT ;  /* 0x0000000302027812 */ /* 0x000fda000780c0ff */
[----:B------:R-:W-:Y:S05]  /*6db0*/  @!P0 BRA `(.L_x_164) ;  /* 0x00000008003c8947 */ /* 0x000fea0003800000 */
[----:B------:R-:W-:Y:S01]  /*6dc0*/  ISETP.NE.AND P0, PT, R2, 0x1, PT ;  /* 0x000000010200780c */ /* 0x000fe20003f05270 */
[----:B------:R-:W-:-:S12]  /*6dd0*/  BSSY.RECONVERGENT B3, `(.L_x_188) ;  /* 0x000005c000037945 */ /* 0x000fd80003800200 */
[----:B------:R-:W-:Y:S05]  /*6de0*/  @!P0 BRA `(.L_x_189) ;  /* 0x0000000400688947 */ /* 0x000fea0003800000 */
        /* <DEDUP_REMOVED lines=30> */
.L_x_193:
[----:B-1----:R-:W-:Y:S01]  /*6fd0*/  FMUL.FTZ R56, R43, R2 ;  /* 0x000000022b387220 */ /* 0x002fe20000410000 */
[----:B------:R-:W-:-:S03]  /*6fe0*/  FMUL.FTZ R2, R2, 0.5 ;  /* 0x3f00000002027820 */ /* 0x000fc60000410000 */
[----:B------:R-:W-:-:S04]  /*6ff0*/  FFMA R3, -R56, R56, R43 ;  /* 0x0000003838037223 */ /* 0x000fc8000000012b */
[----:B------:R-:W-:-:S07]  /*7000*/  FFMA R56, R3, R2, R56 ;  /* 0x0000000203387223 */ /* 0x000fce0000000038 */
.L_x_194:
[----:B------:R-:W-:Y:S05]  /*7010*/  BSYNC.RECONVERGENT B5 ;  /* 0x0000000000057941 */ /* 0x000fea0003800200 */
.L_x_192:
[C-C-:B------:R-:W-:Y:S01]  /*7020*/  FADD R3, R42.reuse, -R56.reuse ;  /* 0x800000382a037221 */ /* 0x140fe20000000000 */
[----:B------:R-:W-:-:S04]  /*7030*/  FADD R42, R42, R56 ;  /* 0x000000382a2a7221 */ /* 0x000fc80000000000 */
[----:B------:R-:W-:Y:S02]  /*7040*/  FSETP.GT.AND P0, PT, R3, 9.9999997473787516356e-05, PT ;  /* 0x38d1b7170300780b */ /* 0x000fe40003f04000 */
[----:B------:R-:W-:-:S11]  /*7050*/  FSETP.GT.AND P1, PT, R42, 9.9999997473787516356e-05, PT ;  /* 0x38d1b7172a00780b */ /* 0x000fd60003f24000 */
[----:B------:R-:W-:-:S07]  /*7060*/  @!P0 FSEL R3, R42, RZ, P1 ;  /* 0x000000ff2a038208 */ /* 0x000fce0000800000 */
.L_x_191:
[----:B------:R-:W-:Y:S05]  /*7070*/  BSYNC.RECONVERGENT B4 ;  /* 0x0000000000047941 */ /* 0x000fea0003800200 */
.L_x_190:
[----:B------:R-:W2:Y:S04]  /*7080*/  LDG.E R43, desc[UR12][R36.64+-0x50] ;  /* 0xffffb00c242b7981 */ /* 0x000ea8000c1e1900 */
[----:B------:R-:W3:Y:S04]  /*7090*/  LDG.E R2, desc[UR12][R36.64+-0x54] ;  /* 0xffffac0c24027981 */ /* 0x000ee8000c1e1900 */
[----:B------:R-:W4:Y:S04]  /*70a0*/  LDG.E R44, desc[UR12][R36.64+-0x4c] ;  /* 0xffffb40c242c7981 */ /* 0x000f28000c1e1900 */
[----:B------:R0:W4:Y:S01]  /*70b0*/  LDG.E R46, desc[UR12][R36.64+-0x58] ;  /* 0xffffa80c242e7981 */ /* 0x000122000c1e1900 */
[C---:B------:R-:W-:Y:S01]  /*70c0*/  FSETP.GEU.AND P0, PT, R3.reuse, R50, PT ;  /* 0x000000320300720b */ /* 0x040fe20003f0e000 */
[----:B------:R-:W-:Y:S03]  /*70d0*/  BSSY.RECONVERGENT B4, `(.L_x_195) ;  /* 0x0000027000047945 */ /* 0x000fe60003800200 */
[----:B------:R-:W-:-:S04]  /*70e0*/  FSETP.NEU.AND P0, PT, R3, RZ, !P0 ;  /* 0x000000ff0300720b */ /* 0x000fc8000470d000 */
[----:B0-----:R-:W-:Y:S01]  /*70f0*/  FSEL R37, R3, R50, P0 ;  /* 0x0000003203257208 */ /* 0x001fe20000000000 */
[----:B------:R-:W-:Y:S02]  /*7100*/  HFMA2 R50, -RZ, RZ, 0, 0 ;  /* 0x00000000ff327431 */ /* 0x000fe400000001ff */
        /* <DEDUP_REMOVED lines=8> */
[----:B------:R-:W-:Y:S01]  /*7190*/  FFMA R45, R45, R45, R44 ;  /* 0x0000002d2d2d7223 */ /* 0x000fe2000000002c */
[C---:B------:R-:W-:Y:S01]  /*71a0*/  VIADD R2, R12.reuse, 0xffffffff ;  /* 0xffffffff0c027836 */ /* 0x040fe20000000000 */
[----:B------:R-:W-:Y:S02]  /*71b0*/  IADD3 R12, PT, PT, R12, -0x2, RZ ;  /* 0xfffffffe0c0c7810 */ /* 0x000fe40007ffe0ff */
[----:B------:R-:W-:Y:S02]  /*71c0*/  FFMA R45, R42, R42, -R45 ;  /* 0x0000002a2a2d7223 */ /* 0x000fe4000000082d */
[----:B------:R-:W-:Y:S02]  /*71d0*/  SEL R49, R2, R49, P0 ;  /* 0x0000003102317207 */ /* 0x000fe40000000000 */
        /* <DEDUP_REMOVED lines=12> */
.L_x_198:
[----:B-1----:R-:W-:Y:S01]  /*72a0*/  FMUL.FTZ R56, R45, R2 ;  /* 0x000000022d387220 */ /* 0x002fe20000410000 */
[----:B------:R-:W-:-:S03]  /*72b0*/  FMUL.FTZ R2, R2, 0.5 ;  /* 0x3f00000002027820 */ /* 0x000fc60000410000 */
[----:B------:R-:W-:-:S04]  /*72c0*/  FFMA R3, -R56, R56, R45 ;  /* 0x0000003838037223 */ /* 0x000fc8000000012d */
[----:B------:R-:W-:-:S07]  /*72d0*/  FFMA R56, R3, R2, R56 ;  /* 0x0000000203387223 */ /* 0x000fce0000000038 */
.L_x_199:
[----:B------:R-:W-:Y:S05]  /*72e0*/  BSYNC.RECONVERGENT B5 ;  /* 0x0000000000057941 */ /* 0x000fea0003800200 */
.L_x_197:
[C-C-:B------:R-:W-:Y:S01]  /*72f0*/  FADD R50, R42.reuse, -R56.reuse ;  /* 0x800000382a327221 */ /* 0x140fe20000000000 */
[----:B------:R-:W-:-:S04]  /*7300*/  FADD R42, R42, R56 ;  /* 0x000000382a2a7221 */ /* 0x000fc80000000000 */
[----:B------:R-:W-:Y:S02]  /*7310*/  FSETP.GT.AND P0, PT, R50, 9.9999997473787516356e-05, PT ;  /* 0x38d1b7173200780b */ /* 0x000fe40003f04000 */
[----:B------:R-:W-:-:S11]  /*7320*/  FSETP.GT.AND P1, PT, R42, 9.9999997473787516356e-05, PT ;  /* 0x38d1b7172a00780b */ /* 0x000fd60003f24000 */
[----:B------:R-:W-:-:S07]  /*7330*/  @!P0 FSEL R50, R42, RZ, P1 ;  /* 0x000000ff2a328208 */ /* 0x000fce0000800000 */
.L_x_196:
[----:B------:R-:W-:Y:S05]  /*7340*/  BSYNC.RECONVERGENT B4 ;  /* 0x0000000000047941 */ /* 0x000fea0003800200 */
.L_x_195:
[----:B------:R-:W-:-:S04]  /*7350*/  FSETP.GEU.AND P0, PT, R50, R37, PT ;  /* 0x000000253200720b */ /* 0x000fc80003f0e000 */
[----:B------:R-:W-:-:S04]  /*7360*/  FSETP.NEU.AND P0, PT, R50, RZ, !P0 ;  /* 0x000000ff3200720b */ /* 0x000fc8000470d000 */
[----:B------:R-:W-:Y:S02]  /*7370*/  FSEL R50, R50, R37, P0 ;  /* 0x0000002532327208 */ /* 0x000fe40000000000 */
[----:B------:R-:W-:-:S07]  /*7380*/  SEL R49, R12, R49, P0 ;  /* 0x000000310c317207 */ /* 0x000fce0000000000 */
.L_x_189:
[----:B------:R-:W-:Y:S05]  /*7390*/  BSYNC.RECONVERGENT B3 ;  /* 0x0000000000037941 */ /* 0x000fea0003800200 */
.L_x_188:
[----:B------:R-:W0:Y:S02]  /*73a0*/  LDCU UR6, c[0x0][0x388] ;  /* 0x00007100ff0677ac */ /* 0x000e240008000800 */
[----:B0-----:R-:W-:-:S04]  /*73b0*/  ULOP3.LUT UR6, UR6, 0x1, URZ, 0xc0, !UPT ;  /* 0x0000000106067892 */ /* 0x001fc8000f8ec0ff */
[----:B------:R-:W-:-:S09]  /*73c0*/  UISETP.NE.U32.AND UP0, UPT, UR6, 0x1, UPT ;  /* 0x000000010600788c */ /* 0x000fd2000bf05070 */
[----:B------:R-:W-:Y:S05]  /*73d0*/  BRA.U UP0, `(.L_x_164) ;  /* 0x0000000100b47547 */ /* 0x000fea000b800000 */
[----:B------:R-:W1:Y:S02]  /*73e0*/  LDC.64 R2, c[0x0][0x380] ;  /* 0x0000e000ff027b82 */ /* 0x000e640000000a00 */
[----:B-1----:R-:W-:-:S05]  /*73f0*/  IMAD.WIDE R2, R12, 0x2c, R2 ;  /* 0x0000002c0c027825 */ /* 0x002fca00078e0202 */
[----:B------:R-:W2:Y:S04]  /*7400*/  LDG.E R37, desc[UR12][R2.64+-0x24] ;  /* 0xffffdc0c02257981 */ /* 0x000ea8000c1e1900 */
[----:B------:R-:W3:Y:S04]  /*7410*/  LDG.E R36, desc[UR12][R2.64+-0x28] ;  /* 0xffffd80c02247981 */ /* 0x000ee8000c1e1900 */
[----:B------:R-:W4:Y:S04]  /*7420*/  LDG.E R42, desc[UR12][R2.64+-0x20] ;  /* 0xffffe00c022a7981 */ /* 0x000f28000c1e1900 */
[----:B------:R0:W4:Y:S01]  /*7430*/  LDG.E R43, desc[UR12][R2.64+-0x2c] ;  /* 0xffffd40c022b7981 */ /* 0x000122000c1e1900 */
[----:B------:R-:W-:Y:S01]  /*7440*/  BSSY.RECONVERGENT B3, `(.L_x_200) ;  /* 0x0000022000037945 */ /* 0x000fe20003800200 */
[----:B0-----:R-:W-:Y:S01]  /*7450*/  MOV R3, RZ ;  /* 0x000000ff00037202 */ /* 0x001fe20000000f00 */
        /* <DEDUP_REMOVED lines=22> */
.L_x_203:
[----:B-1----:R-:W-:Y:S01]  /*75c0*/  FMUL.FTZ R56, R43, R2 ;  /* 0x000000022b387220 */ /* 0x002fe20000410000 */
[----:B------:R-:W-:-:S03]  /*75d0*/  FMUL.FTZ R2, R2, 0.5 ;  /* 0x3f00000002027820 */ /* 0x000fc60000410000 */
[----:B------:R-:W-:-:S04]  /*75e0*/  FFMA R3, -R56, R56, R43 ;  /* 0x0000003838037223 */ /* 0x000fc8000000012b */
[----:B------:R-:W-:-:S07]  /*75f0*/  FFMA R56, R3, R2, R56 ;  /* 0x0000000203387223 */ /* 0x000fce0000000038 */
.L_x_204:
[----:B------:R-:W-:Y:S05]  /*7600*/  BSYNC.RECONVERGENT B4 ;  /* 0x0000000000047941 */ /* 0x000fea0003800200 */
.L_x_202:
[C-C-:B------:R-:W-:Y:S01]  /*7610*/  FADD R3, R31.reuse, -R56.reuse ;  /* 0x800000381f037221 */ /* 0x140fe20000000000 */
[----:B------:R-:W-:-:S04]  /*7620*/  FADD R56, R31, R56 ;  /* 0x000000381f387221 */ /* 0x000fc80000000000 */
[----:B------:R-:W-:Y:S02]  /*7630*/  FSETP.GT.AND P0, PT, R3, 9.9999997473787516356e-05, PT ;  /* 0x38d1b7170300780b */ /* 0x000fe40003f04000 */
[----:B------:R-:W-:-:S11]  /*7640*/  FSETP.GT.AND P1, PT, R56, 9.9999997473787516356e-05, PT ;  /* 0x38d1b7173800780b */ /* 0x000fd60003f24000 */
[----:B------:R-:W-:-:S07]  /*7650*/  @!P0 FSEL R3, R56, RZ, P1 ;  /* 0x000000ff38038208 */ /* 0x000fce0000800000 */
.L_x_201:
[----:B------:R-:W-:Y:S05]  /*7660*/  BSYNC.RECONVERGENT B3 ;  /* 0x0000000000037941 */ /* 0x000fea0003800200 */
.L_x_200:
[----:B------:R-:W-:-:S04]  /*7670*/  FSETP.GEU.AND P0, PT, R3, R50, PT ;  /* 0x000000320300720b */ /* 0x000fc80003f0e000 */
[----:B------:R-:W-:-:S04]  /*7680*/  FSETP.NEU.AND P0, PT, R3, RZ, !P0 ;  /* 0x000000ff0300720b */ /* 0x000fc8000470d000 */
[----:B------:R-:W-:-:S09]  /*7690*/  FSEL R50, R3, R50, P0 ;  /* 0x0000003203327208 */ /* 0x000fd20000000000 */
[----:B------:R-:W-:-:S07]  /*76a0*/  @P0 VIADD R49, R12, 0xffffffff ;  /* 0xffffffff0c310836 */ /* 0x000fce0000000000 */
.L_x_164:
[----:B0-----:R-:W-:Y:S05]  /*76b0*/  BSYNC.RECONVERGENT B2 ;  /* 0x0000000000027941 */ /* 0x001fea0003800200 */
.L_x_163:
[----:B------:R-:W-:Y:S01]  /*76c0*/  FSETP.GEU.AND P0, PT, R50, 1.00000002004087734272e+20, PT ;  /* 0x60ad78ec3200780b */ /* 0x000fe20003f0e000 */
[----:B------:R-:W-:Y:S01]  /*76d0*/  IMAD.MOV.U32 R52, RZ, RZ, R17 ;  /* 0x000000ffff347224 */ /* 0x000fe200078e0011 */
[-C--:B-1----:R-:W-:Y:S02]  /*76e0*/  MOV R12, R54.reuse ;  /* 0x00000036000c7202 */ /* 0x082fe40000000f00 */
[----:B------:R-:W-:Y:S02]  /*76f0*/  MOV R42, R54 ;  /* 0x00000036002a7202 */ /* 0x000fe40000000f00 */
[----:B------:R-:W-:Y:S02]  /*7700*/  MOV R55, R16 ;  /* 0x0000001000377202 */ /* 0x000fe40000000f00 */
[----:B------:R-:W-:Y:S02]  /*7710*/  MOV R53, R24 ;  /* 0x0000001800357202 */ /* 0x000fe40000000f00 */
[----:B------:R-:W-:-:S03]  /*7720*/  MOV R54, R25 ;  /* 0x0000001900367202 */ /* 0x000fc60000000f00 */
[----:B------:R-:W-:Y:S05]  /*7730*/  @P0 BREAK.RELIABLE B0 ;  /* 0x0000000000000942 */ /* 0x000fea0003800100 */
[----:B------:R-:W-:Y:S05]  /*7740*/  @P0 BRA `(.L_x_159) ;  /* 0x0000002400d00947 */ /* 0x000fea0003800000 */
.L_x_162:
[----:B------:R-:W0:Y:S02]  /*7750*/  LDC.64 R36, c[0x0][0x380] ;  /* 0x0000e000ff247b82 */ /* 0x000e240000000a00 */
[----:B0-----:R-:W-:-:S05]  /*7760*/  IMAD.WIDE R36, R49, 0x2c, R36 ;  /* 0x0000002c31247825 */ /* 0x001fca00078e0224 */
[----:B------:R-:W2:Y:S04]  /*7770*/  LDG.E R49, desc[UR12][R36.64+0x8] ;  /* 0x0000080c24317981 */ /* 0x000ea8000c1e1900 */
[----:B------:R-:W3:Y:S04]  /*7780*/  LDG.E R2, desc[UR12][R36.64+0x4] ;  /* 0x0000040c24027981 */ /* 0x000ee8000c1e1900 */
[----:B------:R-:W4:Y:S01]  /*7790*/  LDG.E R12, desc[UR12][R36.64+0xc] ;  /* 0x00000c0c240c7981 */ /* 0x000f22000c1e1900 */
[-C--:B------:R-:W-:Y:S01]  /*77a0*/  FFMA R32, R22, R50.reuse, R19 ;  /* 0x0000003216207223 */ /* 0x080fe20000000013 */
[-C--:B------:R-:W-:Y:S01]  /*77b0*/  FFMA R31, R21, R50.reuse, R18 ;  /* 0x00000032151f7223 */ /* 0x080fe20000000012 */
[----:B------:R-:W-:Y:S01]  /*77c0*/  FFMA R33, R23, R50, R20 ;  /* 0x0000003217217223 */ /* 0x000fe20000000014 */
[----:B------:R-:W-:Y:S01]  /*77d0*/  BSSY.RECONVERGENT B2, `(.L_x_205) ;  /* 0x0000013000027945 */ /* 0x000fe20003800200 */
[----:B--2---:R-:W-:Y:S01]  /*77e0*/  FADD R49, R32, -R49 ;  /* 0x8000003120317221 */ /* 0x004fe20000000000 */
[----:B---3--:R-:W-:-:S03]  /*77f0*/  FADD R50, R31, -R2 ;  /* 0x800000021f327221 */ /* 0x008fc60000000000 */
[----:B------:R-:W-:Y:S01]  /*7800*/  FMUL R3, R49, R49 ;  /* 0x0000003131037220 */ /* 0x000fe20000400000 */
[----:B----4-:R-:W-:-:S03]  /*7810*/  FADD R51, R33, -R12 ;  /* 0x8000000c21337221 */ /* 0x010fc60000000000 */
        /* <DEDUP_REMOVED lines=8> */
[----:B------:R-:W-:Y:S01]  /*78a0*/  IMAD.MOV.U32 R2, RZ, RZ, R56 ;  /* 0x000000ffff027224 */ /* 0x000fe200078e0038 */
[----:B------:R-:W-:Y:S06]  /*78b0*/  BRA `(.L_x_207) ;  /* 0x0000000000107947 */ /* 0x000fec0003800000 */
.L_x_206:
[----:B------:R-:W-:Y:S01]  /*78c0*/  FMUL.FTZ R2, R3, R12 ;  /* 0x0000000c03027220 */ /* 0x000fe20000410000 */
[----:B------:R-:W-:-:S03]  /*78d0*/  FMUL.FTZ R12, R12, 0.5 ;  /* 0x3f0000000c0c7820 */ /* 0x000fc60000410000 */
[----:B------:R-:W-:-:S04]  /*78e0*/  FFMA R3, -R2, R2, R3 ;  /* 0x0000000202037223 */ /* 0x000fc80000000103 */
[----:B------:R-:W-:-:S07]  /*78f0*/  FFMA R2, R3, R12, R2 ;  /* 0x0000000c03027223 */ /* 0x000fce0000000002 */
.L_x_207:
[----:B------:R-:W-:Y:S05]  /*7900*/  BSYNC.RECONVERGENT B2 ;  /* 0x0000000000027941 */ /* 0x000fea0003800200 */
.L_x_205:
        /* <DEDUP_REMOVED lines=8> */
.L_x_209:
[----:B------:R-:W0:Y:S02]  /*7990*/  MUFU.RCP R3, R2 ;  /* 0x0000000200037308 */ /* 0x000e240000001000 */
[----:B0-----:R-:W-:-:S04]  /*79a0*/  FFMA R12, R3, R2, -1 ;  /* 0xbf800000030c7423 */ /* 0x001fc80000000002 */
[----:B------:R-:W-:-:S04]  /*79b0*/  FADD.FTZ R12, -R12, -RZ ;  /* 0x800000ff0c0c7221 */ /* 0x000fc80000010100 */
[----:B------:R-:W-:-:S07]  /*79c0*/  FFMA R2, R3, R12, R3 ;  /* 0x0000000c03027223 */ /* 0x000fce0000000003 */
.L_x_210:
[----:B------:R-:W-:Y:S05]  /*79d0*/  BSYNC.RECONVERGENT B2 ;  /* 0x0000000000027941 */ /* 0x000fea0003800200 */
.L_x_208:
[----:B------:R0:W5:Y:S04]  /*79e0*/  LDG.E R43, desc[UR12][R36.64+0x1c] ;  /* 0x00001c0c242b7981 */ /* 0x000168000c1e1900 */
[----:B------:R0:W5:Y:S04]  /*79f0*/  LDG.E R44, desc[UR12][R36.64+0x20] ;  /* 0x0000200c242c7981 */ /* 0x000168000c1e1900 */
[----:B------:R0:W5:Y:S04]  /*7a00*/  LDG.E R45, desc[UR12][R36.64+0x24] ;  /* 0x0000240c242d7981 */ /* 0x000168000c1e1900 */
[----:B------:R0:W5:Y:S04]  /*7a10*/  LDG.E R46, desc[UR12][R36.64+0x10] ;  /* 0x0000100c242e7981 */ /* 0x000168000c1e1900 */
[----:B------:R0:W5:Y:S04]  /*7a20*/  LDG.E R47, desc[UR12][R36.64+0x14] ;  /* 0x0000140c242f7981 */ /* 0x000168000c1e1900 */
[----:B------:R0:W5:Y:S01]  /*7a30*/  LDG.E R48, desc[UR12][R36.64+0x18] ;  /* 0x0000180c24307981 */ /* 0x000162000c1e1900 */
[-C--:B------:R-:W-:Y:S01]  /*7a40*/  FMUL R49, R49, R2.reuse ;  /* 0x0000000231317220 */ /* 0x080fe20000400000 */
[-C--:B------:R-:W-:Y:S01]  /*7a50*/  FMUL R50, R50, R2.reuse ;  /* 0x0000000232327220 */ /* 0x080fe20000400000 */
[----:B------:R-:W-:Y:S01]  /*7a60*/  ISETP.GE.AND P1, PT, R26, 0x5, PT ;  /* 0x000000051a00780c */ /* 0x000fe20003f26270 */
[----:B------:R-:W-:Y:S01]  /*7a70*/  FMUL R51, R51, R2 ;  /* 0x0000000233337220 */ /* 0x000fe20000400000 */
[----:B------:R-:W-:Y:S01]  /*7a80*/  FMUL R3, R49, R63 ;  /* 0x0000003f31037220 */ /* 0x000fe20000400000 */
[----:B------:R-:W-:Y:S01]  /*7a90*/  BSSY.RELIABLE B2, `(.L_x_211) ;  /* 0x000003a000027945 */ /* 0x000fe20003800100 */
[----:B------:R-:W-:Y:S01]  /*7aa0*/  MOV R52, R42 ;  /* 0x0000002a00347202 */ /* 0x000fe20000000f00 */
[----:B------:R-:W-:-:S02]  /*7ab0*/  IMAD.MOV.U32 R54, RZ, RZ, R17 ;  /* 0x000000ffff367224 */ /* 0x000fc400078e0011 */
[----:B------:R-:W-:Y:S01]  /*7ac0*/  FFMA R2, R50, R62, R3 ;  /* 0x0000003e32027223 */ /* 0x000fe20000000003 */
[----:B------:R-:W-:Y:S02]  /*7ad0*/  MOV R53, R16 ;  /* 0x0000001000357202 */ /* 0x000fe40000000f00 */
[----:B------:R-:W-:Y:S01]  /*7ae0*/  MOV R55, R24 ;  /* 0x0000001800377202 */ /* 0x000fe20000000f00 */
[----:B------:R-:W-:-:S05]  /*7af0*/  FFMA R2, R51, R64, R2 ;  /* 0x0000004033027223 */ /* 0x000fca0000000002 */
[----:B------:R-:W-:-:S04]  /*7b00*/  FSETP.GEU.AND P0, PT, R2, RZ, PT ;  /* 0x000000ff0200720b */ /* 0x000fc80003f0e000 */
[----:B------:R-:W-:Y:S02]  /*7b10*/  FSEL R62, R50, -R50, !P0 ;  /* 0x80000032323e7208 */ /* 0x000fe40004000000 */
[----:B------:R-:W-:Y:S02]  /*7b20*/  FSEL R63, R49, -R49, !P0 ;  /* 0x80000031313f7208 */ /* 0x000fe40004000000 */
[----:B------:R-:W-:Y:S01]  /*7b30*/  FSEL R64, R51, -R51, !P0 ;  /* 0x8000003333407208 */ /* 0x000fe20004000000 */
[----:B0-----:R-:W-:Y:S06]  /*7b40*/  @!P1 BRA `(.L_x_212) ;  /* 0x0000000000b89947 */ /* 0x001fec0003800000 */
[----:B------:R-:W-:Y:S01]  /*7b50*/  SHF.R.U32.HI R2, RZ, 0x2, R25 ;  /* 0x00000002ff027819 */ /* 0x000fe20000011619 */
[----:B------:R-:W-:Y:S01]  /*7b60*/  VIADD R11, R11, 0x587c5 ;  /* 0x000587c50b0b7836 */ /* 0x000fe20000000000 */
[----:B------:R-:W-:Y:S01]  /*7b70*/  SHF.L.U32 R3, R42, 0x4, RZ ;  /* 0x000000042a037819 */ /* 0x000fe200000006ff */
[----:B------:R-:W-:Y:S01]  /*7b80*/  IMAD.MOV.U32 R52, RZ, RZ, R16 ;  /* 0x000000ffff347224 */ /* 0x000fe200078e0010 */
[----:B------:R-:W-:Y:S01]  /*7b90*/  LOP3.LUT R2, R2, R25, RZ, 0x3c, !PT ;  /* 0x0000001902027212 */ /* 0x000fe200078e3cff */
[----:B------:R-:W-:Y:S01]  /*7ba0*/  HFMA2 R25, -RZ, RZ, 0.1171875, 0 ;  /* 0x2f800000ff197431 */ /* 0x000fe200000001ff */
[----:B-----5:R-:W-:Y:S02]  /*7bb0*/  FSETP.GT.AND P1, PT, R43, R44, PT ;  /* 0x0000002c2b00720b */ /* 0x020fe40003f24000 */
[----:B------:R-:W-:Y:S02]  /*7bc0*/  SHF.L.U32 R12, R2, 0x1, RZ ;  /* 0x00000001020c7819 */ /* 0x000fe400000006ff */
[----:B------:R-:W-:-:S02]  /*7bd0*/  FSETP.GT.AND P0, PT, R44, R45, PT ;  /* 0x0000002d2c00720b */ /* 0x000fc40003f04000 */
[----:B------:R-:W-:Y:S02]  /*7be0*/  LOP3.LUT R3, R42, R3, R12, 0x96, !PT ;  /* 0x000000032a037212 */ /* 0x000fe400078e960c */
[-C--:B------:R-:W-:Y:S02]  /*7bf0*/  FSETP.GT.AND P2, PT, R43, R45.reuse, PT ;  /* 0x0000002d2b00720b */ /* 0x080fe40003f44000 */
[----:B------:R-:W-:Y:S02]  /*7c00*/  LOP3.LUT R12, R3, R2, RZ, 0x3c, !PT ;  /* 0x00000002030c7212 */ /* 0x000fe400078e3cff */
[----:B------:R-:W-:Y:S02]  /*7c10*/  FSEL R3, R44, R45, P0 ;  /* 0x0000002d2c037208 */ /* 0x000fe40000000000 */
[----:B------:R-:W-:Y:S02]  /*7c20*/  IADD3 R2, PT, PT, R12, R11, RZ ;  /* 0x0000000b0c027210 */ /* 0x000fe40007ffe0ff */
[----:B------:R-:W-:-:S02]  /*7c30*/  @P1 FSEL R3, R43, R3, P2 ;  /* 0x000000032b031208 */ /* 0x000fc40001000000 */
[----:B------:R-:W-:Y:S02]  /*7c40*/  I2FP.F32.U32 R2, R2 ;  /* 0x0000000200027245 */ /* 0x000fe40000201000 */
[----:B------:R-:W-:Y:S02]  /*7c50*/  MOV R55, R42 ;  /* 0x0000002a00377202 */ /* 0x000fe40000000f00 */
[----:B------:R-:W-:Y:S01]  /*7c60*/  MOV R53, R17 ;  /* 0x0000001100357202 */ /* 0x000fe20000000f00 */
[----:B------:R-:W-:Y:S01]  /*7c70*/  FFMA R2, R2, R25, 1.1641532182693481445e-10 ;  /* 0x2f00000002027423 */ /* 0x000fe20000000019 */
[----:B------:R-:W-:-:S04]  /*7c80*/  MOV R54, R24 ;  /* 0x0000001800367202 */ /* 0x000fc80000000f00 */
[----:B------:R-:W-:-:S13]  /*7c90*/  FSETP.GEU.AND P0, PT, R2, R3, PT ;  /* 0x000000030200720b */ /* 0x000fda0003f0e000 */
[----:B------:R-:W-:Y:S05]  /*7ca0*/  @P0 BREAK.RELIABLE B2 ;  /* 0x0000000000020942 */ /* 0x000fea0003800100 */
[----:B------:R-:W-:Y:S05]  /*7cb0*/  @P0 BREAK.RELIABLE B0 ;  /* 0x0000000000000942 */ /* 0x000fea0003800100 */
[----:B------:R-:W-:Y:S05]  /*7cc0*/  @P0 BRA `(.L_x_159) ;  /* 0x0000002000700947 */ /* 0x000fea0003800000 */
[----:B------:R-:W-:Y:S01]  /*7cd0*/  IADD3 R2, PT, PT, R3, 0x1800000, RZ ;  /* 0x0180000003027810 */ /* 0x000fe20007ffe0ff */
[----:B------:R-:W-:Y:S03]  /*7ce0*/  BSSY.RECONVERGENT B4, `(.L_x_213) ;  /* 0x000000c000047945 */ /* 0x000fe60003800200 */
[----:B------:R-:W-:-:S04]  /*7cf0*/  LOP3.LUT R2, R2, 0x7f800000, RZ, 0xc0, !PT ;  /* 0x7f80000002027812 */ /* 0x000fc800078ec0ff */
[----:B------:R-:W-:-:S13]  /*7d00*/  ISETP.GT.U32.AND P0, PT, R2, 0x1ffffff, PT ;  /* 0x01ffffff0200780c */ /* 0x000fda0003f04070 */
[----:B------:R-:W-:Y:S05]  /*7d10*/  @P0 BRA `(.L_x_214) ;  /* 0x0000000000100947 */ /* 0x000fea0003800000 */
[----:B------:R-:W-:Y:S01]  /*7d20*/  IMAD.MOV.U32 R2, RZ, RZ, R3 ;  /* 0x000000ffff027224 */ /* 0x000fe200078e0003 */
[----:B------:R-:W-:-:S07]  /*7d30*/  MOV R3, 0x7d50 ;  /* 0x00007d5000037802 */ /* 0x000fce0000000f00 */
[----:B------:R-:W-:Y:S05]  /*7d40*/  CALL.REL.NOINC `($__internal_1_$__cuda_sm20_rcp_rn_f32_slowpath) ;  /* 0x0000002800607944 */ /* 0x000fea0003c00000 */
[----:B------:R-:W-:Y:S05]  /*7d50*/  BRA `(.L_x_215) ;  /* 0x0000000000107947 */ /* 0x000fea0003800000 */
.L_x_214:
[----:B------:R-:W0:Y:S02]  /*7d60*/  MUFU.RCP R2, R3 ;  /* 0x0000000300027308 */ /* 0x000e240000001000 */
[----:B0-----:R-:W-:-:S04]  /*7d70*/  FFMA R25, R3, R2, -1 ;  /* 0xbf80000003197423 */ /* 0x001fc80000000002 */
[----:B------:R-:W-:-:S04]  /*7d80*/  FADD.FTZ R25, -R25, -RZ ;  /* 0x800000ff19197221 */ /* 0x000fc80000010100 */
[----:B------:R-:W-:-:S07]  /*7d90*/  FFMA R2, R2, R25, R2 ;  /* 0x0000001902027223 */ /* 0x000fce0000000002 */
.L_x_215:
[----:B------:R-:W-:Y:S05]  /*7da0*/  BSYNC.RECONVERGENT B4 ;  /* 0x0000000000047941 */ /* 0x000fea0003800200 */
.L_x_213:
[-C--:B------:R-:W-:Y:S01]  /*7db0*/  FMUL R28, R28, R2.reuse ;  /* 0x000000021c1c7220 */ /* 0x080fe20000400000 */
[-C--:B------:R-:W-:Y:S01]  /*7dc0*/  FMUL R29, R29, R2.reuse ;  /* 0x000000021d1d7220 */ /* 0x080fe20000400000 */
[----:B------:R-:W-:Y:S01]  /*7dd0*/  FMUL R30, R30, R2 ;  /* 0x000000021e1e7220 */ /* 0x000fe20000400000 */
[----:B------:R-:W-:Y:S01]  /*7de0*/  MOV R52, R12 ;  /* 0x0000000c00347202 */ /* 0x000fe20000000f00 */
[----:B------:R-:W-:Y:S01]  /*7df0*/  IMAD.MOV.U32 R55, RZ, RZ, R17 ;  /* 0x000000ffff377224 */ /* 0x000fe200078e0011 */
[----:B------:R-:W-:Y:S02]  /*7e00*/  MOV R53, R42 ;  /* 0x0000002a00357202 */ /* 0x000fe40000000f00 */
[----:B------:R-:W-:Y:S02]  /*7e10*/  MOV R54, R16 ;  /* 0x0000001000367202 */ /* 0x000fe40000000f00 */
[----:B------:R-:W-:-:S07]  /*7e20*/  MOV R25, R24 ;  /* 0x0000001800197202 */ /* 0x000fce0000000f00 */
.L_x_212:
[----:B------:R-:W-:Y:S05]  /*7e30*/  BSYNC.RELIABLE B2 ;  /* 0x0000000000027941 */ /* 0x000fea0003800100 */
.L_x_211:
[----:B------:R-:W-:Y:S01]  /*7e40*/  FMUL R3, R49, R63 ;  /* 0x0000003f31037220 */ /* 0x000fe20000400000 */
[----:B------:R-:W-:Y:S03]  /*7e50*/  BSSY.RECONVERGENT B2, `(.L_x_216) ;  /* 0x0000015000027945 */ /* 0x000fe60003800200 */
[----:B------:R-:W-:-:S04]  /*7e60*/  FFMA R2, R50, R62, R3 ;  /* 0x0000003e32027223 */ /* 0x000fc80000000003 */
[----:B------:R-:W-:-:S05]  /*7e70*/  FFMA R2, R51, R64, R2 ;  /* 0x0000004033027223 */ /* 0x000fca0000000002 */
[----:B------:R-:W-:-:S13]  /*7e80*/  FSETP.GT.AND P3, PT, R2, RZ, PT ;  /* 0x000000ff0200720b */ /* 0x000fda0003f64000 */
[----:B------:R-:W-:Y:S05]  /*7e90*/  @!P3 BRA `(.L_x_217) ;  /* 0x000000000008b947 */ /* 0x000fea0003800000 */
[----:B------:R0:W5:Y:S01]  /*7ea0*/  LDG.E R36, desc[UR12][R36.64+0x28] ;  /* 0x0000280c24247981 */ /* 0x000162000c1e1900 */
[----:B------:R-:W-:Y:S05]  /*7eb0*/  BRA `(.L_x_218) ;  /* 0x0000000000187947 */ /* 0x000fea0003800000 */
.L_x_217:
[----:B------:R0:W2:Y:S01]  /*7ec0*/  LDG.E R37, desc[UR12][R36.64+0x28] ;  /* 0x0000280c24257981 */ /* 0x0000a2000c1e1900 */
[----:B------:R-:W-:Y:S01]  /*7ed0*/  MOV R2, 0x2 ;  /* 0x0000000200027802 */ /* 0x000fe20000000f00 */
[----:B0-----:R-:W-:Y:S01]  /*7ee0*/  HFMA2 R36, -RZ, RZ, 1.875, 0 ;  /* 0x3f800000ff247431 */ /* 0x001fe200000001ff */
[----:B--2---:R-:W-:-:S13]  /*7ef0*/  ISETP.NE.AND P0, PT, R37, 0x2, PT ;  /* 0x000000022500780c */ /* 0x004fda0003f05270 */
[----:B------:R-:W-:Y:S05]  /*7f00*/  @!P0 BRA `(.L_x_219) ;  /* 0x0000000000248947 */ /* 0x000fea0003800000 */
[----:B------:R-:W-:-:S07]  /*7f10*/  IMAD.MOV.U32 R36, RZ, RZ, R37 ;  /* 0x000000ffff247224 */ /* 0x000fce00078e0025 */
.L_x_218:
[----:B-----5:R-:W-:Y:S01]  /*7f20*/  MOV R2, R36 ;  /* 0x0000002400027202 */ /* 0x020fe20000000f00 */
[-C--:B------:R-:W-:Y:S01]  /*7f30*/  FMUL R28, R28, R41.reuse ;  /* 0x000000291c1c7220 */ /* 0x080fe20000400000 */
[-C--:B------:R-:W-:Y:S01]  /*7f40*/  FMUL R29, R29, R41.reuse ;  /* 0x000000291d1d7220 */ /* 0x080fe20000400000 */
[----:B------:R-:W-:Y:S01]  /*7f50*/  FMUL R30, R30, R41 ;  /* 0x000000291e1e7220 */ /* 0x000fe20000400000 */
[C---:B------:R-:W-:Y:S01]  /*7f60*/  FMUL R46, R41.reuse, R46 ;  /* 0x0000002e292e7220 */ /* 0x040fe20000400000 */
[C---:B------:R-:W-:Y:S01]  /*7f70*/  FMUL R47, R41.reuse, R47 ;  /* 0x0000002f292f7220 */ /* 0x040fe20000400000 */
[----:B------:R-:W-:Y:S01]  /*7f80*/  FMUL R48, R41, R48 ;  /* 0x0000003029307220 */ /* 0x000fe20000400000 */
[----:B------:R-:W-:-:S07]  /*7f90*/  MOV R36, R38 ;  /* 0x0000002600247202 */ /* 0x000fce0000000f00 */
.L_x_219:
[----:B------:R-:W-:Y:S05]  /*7fa0*/  BSYNC.RECONVERGENT B2 ;  /* 0x0000000000027941 */ /* 0x000fea0003800200 */
.L_x_216:
[----:B------:R-:W-:Y:S01]  /*7fb0*/  ISETP.NE.AND P0, PT, R2, 0x2, PT ;  /* 0x000000020200780c */ /* 0x000fe20003f05270 */
[-C--:B-----5:R-:W-:Y:S01]  /*7fc0*/  FMUL R43, R43, R36.reuse ;  /* 0x000000242b2b7220 */ /* 0x0a0fe20000400000 */
[-C--:B------:R-:W-:Y:S01]  /*7fd0*/  FMUL R44, R44, R36.reuse ;  /* 0x000000242c2c7220 */ /* 0x080fe20000400000 */
[----:B------:R-:W-:Y:S01]  /*7fe0*/  FMUL R45, R45, R36 ;  /* 0x000000242d2d7220 */ /* 0x000fe20000400000 */
[----:B------:R-:W-:Y:S01]  /*7ff0*/  BSSY.RECONVERGENT B2, `(.L_x_116) ;  /* 0x00001e7000027945 */ /* 0x000fe20003800200 */
[----:B------:R-:W-:Y:S01]  /*8000*/  FFMA R27, R46, R28, R27 ;  /* 0x0000001c2e1b7223 */ /* 0x000fe2000000001b */
[-C--:B------:R-:W-:Y:S01]  /*8010*/  FFMA R39, R47, R29.reuse, R39 ;  /* 0x0000001d2f277223 */ /* 0x080fe20000000027 */
[----:B------:R-:W-:Y:S01]  /*8020*/  FFMA R40, R48, R30, R40 ;  /* 0x0000001e30287223 */ /* 0x000fe20000000028 */
[----:B------:R-:W-:Y:S01]  /*8030*/  FMUL R28, R43, R28 ;  /* 0x0000001c2b1c7220 */ /* 0x000fe20000400000 */
[----:B------:R-:W-:Y:S01]  /*8040*/  FMUL R29, R44, R29 ;  /* 0x0000001d2c1d7220 */ /* 0x000fe20000400000 */
[----:B------:R-:W-:Y:S01]  /*8050*/  FMUL R30, R45, R30 ;  /* 0x0000001e2d1e7220 */ /* 0x000fe20000400000 */
[----:B------:R-:W-:-:S02]  /*8060*/  IADD3 R26, PT, PT, R26, 0x2, RZ ;  /* 0x000000021a1a7810 */ /* 0x000fc40007ffe0ff */
[----:B------:R-:W-:Y:S05]  /*8070*/  @!P0 BRA `(.L_x_220) ;  /* 0x0000001000fc8947 */ /* 0x000fea0003800000 */
[----:B------:R-:W-:-:S13]  /*8080*/  ISETP.NE.AND P0, PT, R2, 0x1, PT ;  /* 0x000000010200780c */ /* 0x000fda0003f05270 */
[----:B------:R-:W-:Y:S05]  /*8090*/  @P0 BRA `(.L_x_221) ;  /* 0x00000000003c0947 */ /* 0x000fea0003800000 */
[----:B------:R-:W-:Y:S01]  /*80a0*/  FMUL R2, R22, R49 ;  /* 0x0000003116027220 */ /* 0x000fe20000400000 */
[----:B------:R-:W-:Y:S01]  /*80b0*/  FADD R49, R49, R49 ;  /* 0x0000003131317221 */ /* 0x000fe20000000000 */
[----:B------:R-:W-:Y:S01]  /*80c0*/  FADD R64, R51, R51 ;  /* 0x0000003333407221 */ /* 0x000fe20000000000 */
[----:B------:R-:W-:Y:S02]  /*80d0*/  IMAD.MOV.U32 R12, RZ, RZ, R52 ;  /* 0x000000ffff0c7224 */ /* 0x000fe400078e0034 */
[----:B------:R-:W-:Y:S01]  /*80e0*/  FFMA R2, R21, R50, R2 ;  /* 0x0000003215027223 */ /* 0x000fe20000000002 */
[----:B------:R-:W-:Y:S01]  /*80f0*/  FADD R50, R50, R50 ;  /* 0x0000003232327221 */ /* 0x000fe20000000000 */
[----:B------:R-:W-:Y:S01]  /*8100*/  MOV R16, R53 ;  /* 0x0000003500107202 */ /* 0x000fe20000000f00 */
[----:B------:R-:W-:Y:S02]  /*8110*/  IMAD.MOV.U32 R38, RZ, RZ, R36 ;  /* 0x000000ffff267224 */ /* 0x000fe400078e0024 */
[----:B------:R-:W-:Y:S01]  /*8120*/  FFMA R2, R23, R51, R2 ;  /* 0x0000003317027223 */ /* 0x000fe20000000002 */
[----:B------:R-:W-:-:S02]  /*8130*/  MOV R17, R54 ;  /* 0x0000003600117202 */ /* 0x000fc40000000f00 */
[----:B------:R-:W-:Y:S01]  /*8140*/  MOV R24, R55 ;  /* 0x0000003700187202 */ /* 0x000fe20000000f00 */
[-C--:B------:R-:W-:Y:S01]  /*8150*/  FFMA R62, -R50, R2.reuse, R21 ;  /* 0x00000002323e7223 */ /* 0x080fe20000000115 */
[-C--:B------:R-:W-:Y:S01]  /*8160*/  FFMA R63, -R49, R2.reuse, R22 ;  /* 0x00000002313f7223 */ /* 0x080fe20000000116 */
[----:B------:R-:W-:Y:S01]  /*8170*/  FFMA R64, -R64, R2, R23 ;  /* 0x0000000240407223 */ /* 0x000fe20000000117 */
[----:B------:R-:W-:Y:S06]  /*8180*/  BRA `(.L_x_222) ;  /* 0x0000001c00347947 */ /* 0x000fec0003800000 */
.L_x_221:
[----:B------:R-:W1:Y:S01]  /*8190*/  F2F.F64.F32 R2, |R62| ;  /* 0x4000003e00027310 */ /* 0x000e620000201800 */
[----:B------:R-:W-:Y:S01]  /*81a0*/  UMOV UR6, 0x9999999a ;  /* 0x9999999a00067882 */ /* 0x000fe20000000000 */
[----:B------:R-:W-:Y:S01]  /*81b0*/  UMOV UR7, 0x3fb99999 ;  /* 0x3fb9999900077882 */ /* 0x000fe20000000000 */
[----:B------:R-:W-:Y:S01]  /*81c0*/  BSSY.RECONVERGENT B3, `(.L_x_223) ;  /* 0x0000029000037945 */ /* 0x000fe20003800200 */
[----:B-1----:R-:W-:Y:S01]  /*81d0*/  DSETP.GT.AND P0, PT, R2, UR6, PT ;  /* 0x0000000602007e2a */ /* 0x002fe2000bf04000 */
[----:B------:R-:W-:Y:S02]  /*81e0*/  SHF.R.U32.HI R2, RZ, 0x2, R25 ;  /* 0x00000002ff027819 */ /* 0x000fe40000011619 */
[----:B------:R-:W-:-:S03]  /*81f0*/  SHF.L.U32 R3, R52, 0x4, RZ ;  /* 0x0000000434037819 */ /* 0x000fc600000006ff */
[----:B------:R-:W-:Y:S02]  /*8200*/  FSEL R17, RZ, 1, P0 ;  /* 0x3f800000ff117808 */ /* 0x000fe40000000000 */
[----:B------:R-:W-:-:S03]  /*8210*/  LOP3.LUT R16, R2, R25, RZ, 0x3c, !PT ;  /* 0x0000001902107212 */ /* 0x000fc600078e3cff */
[-C--:B0-----:R-:W-:Y:S01]  /*8220*/  FMUL R37, R64, R17.reuse ;  /* 0x0000001140257220 */ /* 0x081fe20000400000 */
[CC--:B------:R-:W-:Y:S01]  /*8230*/  FFMA R25, -R63.reuse, R17.reuse, R64 ;  /* 0x000000113f197223 */ /* 0x0c0fe20000000140 */
[----:B------:R-:W-:Y:S02]  /*8240*/  SHF.L.U32 R2, R16, 0x1, RZ ;  /* 0x0000000110027819 */ /* 0x000fe400000006ff */
[-C--:B------:R-:W-:Y:S01]  /*8250*/  FFMA R24, R62, R17.reuse, -R37 ;  /* 0x000000113e187223 */ /* 0x080fe20000000825 */
[----:B------:R-:W-:Y:S01]  /*8260*/  FFMA R17, R63, R17, -R62 ;  /* 0x000000113f117223 */ /* 0x000fe2000000083e */
[----:B------:R-:W-:Y:S02]  /*8270*/  LOP3.LUT R3, R52, R3, R2, 0x96, !PT ;  /* 0x0000000334037212 */ /* 0x000fe400078e9602 */
[----:B------:R-:W-:Y:S01]  /*8280*/  FMUL R12, R24, R24 ;  /* 0x00000018180c7220 */ /* 0x000fe20000400000 */
[----:B------:R-:W-:Y:S02]  /*8290*/  SHF.R.U32.HI R2, RZ, 0x2, R55 ;  /* 0x00000002ff027819 */ /* 0x000fe40000011637 */
[----:B------:R-:W-:Y:S01]  /*82a0*/  LOP3.LUT R16, R3, R16, RZ, 0x3c, !PT ;  /* 0x0000001003107212 */ /* 0x000fe200078e3cff */
[----:B------:R-:W-:Y:S01]  /*82b0*/  FFMA R12, R25, R25, R12 ;  /* 0x00000019190c7223 */ /* 0x000fe2000000000c */
[----:B------:R-:W-:-:S02]  /*82c0*/  LOP3.LUT R55, R2, R55, RZ, 0x3c, !PT ;  /* 0x0000003702377212 */ /* 0x000fc400078e3cff */
[----:B------:R-:W-:Y:S01]  /*82d0*/  IADD3 R2, PT, PT, R11, 0x587c5, R16 ;  /* 0x000587c50b027810 */ /* 0x000fe20007ffe010 */
[----:B------:R-:W-:Y:S01]  /*82e0*/  FFMA R43, R17, R17, R12 ;  /* 0x00000011112b7223 */ /* 0x000fe2000000000c */
[----:B------:R-:W-:Y:S01]  /*82f0*/  MOV R37, 0x2f800000 ;  /* 0x2f80000000257802 */ /* 0x000fe20000000f00 */
[----:B------:R-:W-:Y:S01]  /*8300*/  IMAD.SHL.U32 R3, R55, 0x2, RZ ;  /* 0x0000000237037824 */ /* 0x000fe200078e00ff */
[----:B------:R-:W-:Y:S01]  /*8310*/  I2FP.F32.U32 R2, R2 ;  /* 0x0000000200027245 */ /* 0x000fe20000201000 */
[----:B------:R0:W1:Y:S01]  /*8320*/  MUFU.RSQ R38, R43 ;  /* 0x0000002b00267308 */ /* 0x0000620000001400 */
[----:B------:R-:W-:Y:S02]  /*8330*/  IADD3 R42, PT, PT, R43, -0xd000000, RZ ;  /* 0xf30000002b2a7810 */ /* 0x000fe40007ffe0ff */
[----:B------:R-:W-:Y:S01]  /*8340*/  SHF.L.U32 R12, R16, 0x4, RZ ;  /* 0x00000004100c7819 */ /* 0x000fe200000006ff */
[----:B------:R-:W-:Y:S01]  /*8350*/  FFMA R2, R2, R37, 1.1641532182693481445e-10 ;  /* 0x2f00000002027423 */ /* 0x000fe20000000025 */
[----:B------:R-:W-:-:S02]  /*8360*/  ISETP.GT.U32.AND P0, PT, R42, 0x727fffff, PT ;  /* 0x727fffff2a00780c */ /* 0x000fc40003f04070 */
[----:B------:R-:W-:Y:S01]  /*8370*/  LOP3.LUT R3, R55, R3, R12, 0x96, !PT ;  /* 0x0000000337037212 */ /* 0x000fe200078e960c */
[----:B------:R-:W-:Y:S01]  /*8380*/  FMUL R37, R2, 6.2831854820251464844 ;  /* 0x40c90fdb02257820 */ /* 0x000fe20000400000 */
[----:B------:R-:W-:Y:S02]  /*8390*/  IADD3 R11, PT, PT, R11, 0xb0f8a, RZ ;  /* 0x000b0f8a0b0b7810 */ /* 0x000fe40007ffe0ff */
[----:B------:R-:W-:-:S07]  /*83a0*/  LOP3.LUT R12, R3, R16, RZ, 0x3c, !PT ;  /* 0x00000010030c7212 */ /* 0x000fce00078e3cff */
[----:B01----:R-:W-:Y:S05]  /*83b0*/  @!P0 BRA `(.L_x_224) ;  /* 0x0000000000148947 */ /* 0x003fea0003800000 */
[----:B------:R-:W-:Y:S01]  /*83c0*/  IMAD.MOV.U32 R3, RZ, RZ, R43 ;  /* 0x000000ffff037224 */ /* 0x000fe200078e002b */
[----:B------:R-:W-:-:S07]  /*83d0*/  MOV R2, 0x83f0 ;  /* 0x000083f000027802 */ /* 0x000fce0000000f00 */
[----:B------:R-:W-:Y:S05]  /*83e0*/  CALL.REL.NOINC `($__internal_2_$__cuda_sm20_sqrt_rn_f32_slowpath) ;  /* 0x00000024008c7944 */ /* 0x000fea0003c00000 */
[----:B------:R-:W-:Y:S01]  /*83f0*/  MOV R2, R56 ;  /* 0x0000003800027202 */ /* 0x000fe20000000f00 */
[----:B------:R-:W-:Y:S06]  /*8400*/  BRA `(.L_x_225) ;  /* 0x0000000000107947 */ /* 0x000fec0003800000 */
.L_x_224:
[----:B------:R-:W-:Y:S01]  /*8410*/  FMUL.FTZ R2, R43, R38 ;  /* 0x000000262b027220 */ /* 0x000fe20000410000 */
[----:B------:R-:W-:-:S03]  /*8420*/  FMUL.FTZ R38, R38, 0.5 ;  /* 0x3f00000026267820 */ /* 0x000fc60000410000 */
[----:B------:R-:W-:-:S04]  /*8430*/  FFMA R3, -R2, R2, R43 ;  /* 0x0000000202037223 */ /* 0x000fc8000000012b */
[----:B------:R-:W-:-:S07]  /*8440*/  FFMA R2, R3, R38, R2 ;  /* 0x0000002603027223 */ /* 0x000fce0000000002 */
.L_x_225:
[----:B------:R-:W-:Y:S05]  /*8450*/  BSYNC.RECONVERGENT B3 ;  /* 0x0000000000037941 */ /* 0x000fea0003800200 */
.L_x_223:
[----:B------:R-:W-:Y:S01]  /*8460*/  IADD3 R3, PT, PT, R2, 0x1800000, RZ ;  /* 0x0180000002037810 */ /* 0x000fe20007ffe0ff */
[----:B------:R-:W-:Y:S03]  /*8470*/  BSSY.RECONVERGENT B4, `(.L_x_226) ;  /* 0x000000c000047945 */ /* 0x000fe60003800200 */
[----:B------:R-:W-:-:S04]  /*8480*/  LOP3.LUT R3, R3, 0x7f800000, RZ, 0xc0, !PT ;  /* 0x7f80000003037812 */ /* 0x000fc800078ec0ff */
[----:B------:R-:W-:-:S13]  /*8490*/  ISETP.GT.U32.AND P0, PT, R3, 0x1ffffff, PT ;  /* 0x01ffffff0300780c */ /* 0x000fda0003f04070 */
[----:B------:R-:W-:Y:S05]  /*84a0*/  @P0 BRA `(.L_x_227) ;  /* 0x0000000000100947 */ /* 0x000fea0003800000 */
[----:B------:R-:W-:-:S07]  /*84b0*/  MOV R3, 0x84d0 ;  /* 0x000084d000037802 */ /* 0x000fce0000000f00 */
[----:B------:R-:W-:Y:S05]  /*84c0*/  CALL.REL.NOINC `($__internal_1_$__cuda_sm20_rcp_rn_f32_slowpath) ;  /* 0x0000002000807944 */ /* 0x000fea0003c00000 */
[----:B------:R-:W-:Y:S01]  /*84d0*/  MOV R38, R2 ;  /* 0x0000000200267202 */ /* 0x000fe20000000f00 */
[----:B------:R-:W-:Y:S06]  /*84e0*/  BRA `(.L_x_228) ;  /* 0x0000000000107947 */ /* 0x000fec0003800000 */
.L_x_227:
[----:B------:R-:W0:Y:S02]  /*84f0*/  MUFU.RCP R3, R2 ;  /* 0x0000000200037308 */ /* 0x000e240000001000 */
[----:B0-----:R-:W-:-:S04]  /*8500*/  FFMA R38, R3, R2, -1 ;  /* 0xbf80000003267423 */ /* 0x001fc80000000002 */
[----:B------:R-:W-:-:S04]  /*8510*/  FADD.FTZ R38, -R38, -RZ ;  /* 0x800000ff26267221 */ /* 0x000fc80000010100 */
[----:B------:R-:W-:-:S07]  /*8520*/  FFMA R38, R3, R38, R3 ;  /* 0x0000002603267223 */ /* 0x000fce0000000003 */
.L_x_228:
[----:B------:R-:W-:Y:S05]  /*8530*/  BSYNC.RECONVERGENT B4 ;  /* 0x0000000000047941 */ /* 0x000fea0003800200 */
.L_x_226:
[C---:B------:R-:W-:Y:S01]  /*8540*/  FMUL R2, R37.reuse, 0.63661974668502807617 ;  /* 0x3f22f98325027820 */ /* 0x040fe20000400000 */
[----:B------:R-:W-:Y:S01]  /*8550*/  FSETP.GE.AND P0, PT, |R37|, 105615, PT ;  /* 0x47ce47802500780b */ /* 0x000fe20003f06200 */
[----:B------:R-:W-:Y:S01]  /*8560*/  BSSY.RECONVERGENT B3, `(.L_x_229) ;  /* 0x000003d000037945 */ /* 0x000fe20003800200 */
[-C--:B------:R-:W-:Y:S01]  /*8570*/  FMUL R25, R25, R38.reuse ;  /* 0x0000002619197220 */ /* 0x080fe20000400000 */
[----:B------:R-:W0:Y:S01]  /*8580*/  F2I.NTZ R42, R2 ;  /* 0x00000002002a7305 */ /* 0x000e220000203100 */
[-C--:B------:R-:W-:Y:S01]  /*8590*/  FMUL R24, R24, R38.reuse ;  /* 0x0000002618187220 */ /* 0x080fe20000400000 */
[----:B------:R-:W-:Y:S01]  /*85a0*/  FMUL R38, R17, R38 ;  /* 0x0000002611267220 */ /* 0x000fe20000400000 */
[----:B0-----:R-:W-:Y:S01]  /*85b0*/  I2FP.F32.S32 R44, R42 ;  /* 0x0000002a002c7245 */ /* 0x001fe20000201400 */
[----:B------:R-:W-:-:S04]  /*85c0*/  IMAD.MOV.U32 R45, RZ, RZ, R42 ;  /* 0x000000ffff2d7224 */ /* 0x000fc800078e002a */
[----:B------:R-:W-:-:S04]  /*85d0*/  FFMA R3, R44, -1.5707962512969970703, R37 ;  /* 0xbfc90fda2c037823 */ /* 0x000fc80000000025 */
[----:B------:R-:W-:-:S04]  /*85e0*/  FFMA R3, R44, -7.5497894158615963534e-08, R3 ;  /* 0xb3a221682c037823 */ /* 0x000fc80000000003 */
[----:B------:R-:W-:-:S05]  /*85f0*/  FFMA R44, R44, -5.3903029534742383927e-15, R3 ;  /* 0xa7c234c52c2c7823 */ /* 0x000fca0000000003 */
[----:B------:R-:W-:Y:S01]  /*8600*/  MOV R17, R44 ;  /* 0x0000002c00117202 */ /* 0x000fe20000000f00 */
[----:B------:R-:W-:Y:S06]  /*8610*/  @!P0 BRA `(.L_x_230) ;  /* 0x0000000000c48947 */ /* 0x000fec0003800000 */
[----:B------:R-:W-:-:S13]  /*8620*/  FSETP.NEU.AND P1, PT, |R37|, +INF , PT ;  /* 0x7f8000002500780b */ /* 0x000fda0003f2d200 */
[----:B------:R-:W-:Y:S01]  /*8630*/  @!P1 FMUL R17, RZ, R37 ;  /* 0x00000025ff119220 */ /* 0x000fe20000400000 */
[----:B------:R-:W-:Y:S01]  /*8640*/  @!P1 MOV R42, RZ ;  /* 0x000000ff002a9202 */ /* 0x000fe20000000f00 */
[----:B------:R-:W-:Y:S06]  /*8650*/  @!P1 BRA `(.L_x_230) ;  /* 0x0000000000b49947 */ /* 0x000fec0003800000 */
[----:B------:R-:W-:Y:S01]  /*8660*/  SHF.L.U32 R2, R37, 0x8, RZ ;  /* 0x0000000825027819 */ /* 0x000fe200000006ff */
[----:B------:R-:W-:Y:S01]  /*8670*/  HFMA2 R49, -RZ, RZ, 0, 0 ;  /* 0x00000000ff317431 */ /* 0x000fe200000001ff */
[----:B------:R-:W-:Y:S01]  /*8680*/  BSSY.RECONVERGENT B4, `(.L_x_231) ;  /* 0x000000f000047945 */ /* 0x000fe20003800200 */
[----:B------:R-:W-:Y:S01]  /*8690*/  IMAD.MOV.U32 R43, RZ, RZ, RZ ;  /* 0x000000ffff2b7224 */ /* 0x000fe200078e00ff */
[----:B------:R-:W-:Y:S02]  /*86a0*/  MOV R17, RZ ;  /* 0x000000ff00117202 */ /* 0x000fe40000000f00 */
[----:B------:R-:W-:-:S07]  /*86b0*/  LOP3.LUT R51, R2, 0x80000000, RZ, 0xfc, !PT ;  /* 0x8000000002337812 */ /* 0x000fce00078efcff */
.L_x_232:
[----:B0-----:R-:W0:Y:S02]  /*86c0*/  LDC.64 R2, c[0x4][0x40] ;  /* 0x01001000ff027b82 */ /* 0x001e240000000a00 */
[----:B0-----:R-:W-:-:S06]  /*86d0*/  IMAD.WIDE.U32 R2, R17, 0x4, R2 ;  /* 0x0000000411027825 */ /* 0x001fcc00078e0002 */
[----:B------:R-:W2:Y:S01]  /*86e0*/  LDG.E.CONSTANT R2, desc[UR12][R2.64] ;  /* 0x0000000c02027981 */ /* 0x000ea2000c1e9900 */
[C---:B------:R-:W-:Y:S01]  /*86f0*/  LEA R42, R17.reuse, R1, 0x2 ;  /* 0x00000001112a7211 */ /* 0x040fe200078e10ff */
[----:B------:R-:W-:-:S05]  /*8700*/  VIADD R17, R17, 0x1 ;  /* 0x0000000111117836 */ /* 0x000fca0000000000 */
[----:B------:R-:W-:Y:S01]  /*8710*/  ISETP.NE.AND P1, PT, R17, 0x6, PT ;  /* 0x000000061100780c */ /* 0x000fe20003f25270 */
[----:B--2---:R-:W-:-:S03]  /*8720*/  IMAD.WIDE.U32 R2, R2, R51, RZ ;  /* 0x0000003302027225 */ /* 0x004fc600078e00ff */
[----:B------:R-:W-:-:S04]  /*8730*/  IADD3 R47, P2, PT, R2, R43, RZ ;  /* 0x0000002b022f7210 */ /* 0x000fc80007f5e0ff */
[----:B------:R-:W-:Y:S01]  /*8740*/  IADD3.X R43, PT, PT, R3, R49, RZ, P2, !PT ;  /* 0x00000031032b7210 */ /* 0x000fe200017fe4ff */
[----:B------:R0:W-:Y:S04]  /*8750*/  STL [R42], R47 ;  /* 0x0000002f2a007387 */ /* 0x0001e80000100800 */
[----:B------:R-:W-:Y:S05]  /*8760*/  @P1 BRA `(.L_x_232) ;  /* 0xfffffffc00d41947 */ /* 0x000fea000383ffff */
[----:B------:R-:W-:Y:S05]  /*8770*/  BSYNC.RECONVERGENT B4 ;  /* 0x0000000000047941 */ /* 0x000fea0003800200 */
.L_x_231:
[----:B0-----:R-:W-:Y:S01]  /*8780*/  SHF.R.U32.HI R42, RZ, 0x17, R37 ;  /* 0x00000017ff2a7819 */ /* 0x001fe20000011625 */
        /* <DEDUP_REMOVED lines=9> */
[----:B------:R-:W-:Y:S01]  /*8820*/  LOP3.LUT R42, R42, 0x1f, RZ, 0xc0, !PT ;  /* 0x0000001f2a2a7812 */ /* 0x000fe200078ec0ff */
[----:B------:R-:W-:Y:S01]  /*8830*/  UMOV UR6, 0x54442d19 ;  /* 0x54442d1900067882 */ /* 0x000fe20000000000 */
[----:B------:R-:W-:-:S02]  /*8840*/  UMOV UR7, 0x3bf921fb ;  /* 0x3bf921fb00077882 */ /* 0x000fc40000000000 */
[-C--:B--2---:R-:W-:Y:S02]  /*8850*/  @P1 SHF.L.W.U32.HI R17, R2, R42.reuse, R17 ;  /* 0x0000002a02111219 */ /* 0x084fe40000010e11 */
[----:B---3--:R-:W-:-:S04]  /*8860*/  @P1 SHF.L.W.U32.HI R2, R3, R42, R2 ;  /* 0x0000002a03021219 */ /* 0x008fc80000010e02 */
[C-C-:B------:R-:W-:Y:S02]  /*8870*/  SHF.L.W.U32.HI R42, R2.reuse, 0x2, R17.reuse ;  /* 0x00000002022a7819 */ /* 0x140fe40000010e11 */
[----:B------:R-:W-:Y:S02]  /*8880*/  SHF.L.U32 R2, R2, 0x2, RZ ;  /* 0x0000000202027819 */ /* 0x000fe400000006ff */
[----:B------:R-:W-:Y:S02]  /*8890*/  SHF.R.S32.HI R3, RZ, 0x1f, R42 ;  /* 0x0000001fff037819 */ /* 0x000fe4000001142a */
[----:B------:R-:W-:Y:S02]  /*88a0*/  SHF.R.U32.HI R17, RZ, 0x1e, R17 ;  /* 0x0000001eff117819 */ /* 0x000fe40000011611 */
[C---:B------:R-:W-:Y:S02]  /*88b0*/  LOP3.LUT R2, R3.reuse, R2, RZ, 0x3c, !PT ;  /* 0x0000000203027212 */ /* 0x040fe400078e3cff */
[----:B------:R-:W-:-:S02]  /*88c0*/  LOP3.LUT R3, R3, R42, RZ, 0x3c, !PT ;  /* 0x0000002a03037212 */ /* 0x000fc400078e3cff */
[C---:B------:R-:W-:Y:S02]  /*88d0*/  ISETP.GE.AND P1, PT, R42.reuse, RZ, PT ;  /* 0x000000ff2a00720c */ /* 0x040fe40003f26270 */
[----:B------:R-:W-:Y:S02]  /*88e0*/  LEA.HI R42, R42, R17, RZ, 0x1 ;  /* 0x000000112a2a7211 */ /* 0x000fe400078f08ff */
[----:B------:R-:W1:Y:S02]  /*88f0*/  I2F.F64.S64 R2, R2 ;  /* 0x0000000200027312 */ /* 0x000e640000301c00 */
[----:B-1----:R-:W-:-:S06]  /*8900*/  DMUL R2, R2, UR6 ;  /* 0x0000000602027c28 */ /* 0x002fcc0008000000 */
[----:B0-----:R-:W0:Y:S02]  /*8910*/  F2F.F32.F64 R43, R2 ;  /* 0x00000002002b7310 */ /* 0x001e240000301000 */
[----:B0-----:R-:W-:-:S07]  /*8920*/  FSEL R17, -R43, R43, !P1 ;  /* 0x0000002b2b117208 */ /* 0x001fce0004800100 */
.L_x_230:
[----:B------:R-:W-:Y:S05]  /*8930*/  BSYNC.RECONVERGENT B3 ;  /* 0x0000000000037941 */ /* 0x000fea0003800200 */
.L_x_229:
[C---:B------:R-:W-:Y:S01]  /*8940*/  LOP3.LUT R43, R42.reuse, 0x1, RZ, 0xc0, !PT ;  /* 0x000000012a2b7812 */ /* 0x040fe200078ec0ff */
[----:B------:R-:W-:Y:S02]  /*8950*/  IMAD.MOV.U32 R2, RZ, RZ, 0x37cbac00 ;  /* 0x37cbac00ff027424 */ /* 0x000fe400078e00ff */
[----:B------:R-:W-:Y:S01]  /*8960*/  FMUL R3, R17, R17 ;  /* 0x0000001111037220 */ /* 0x000fe20000400000 */
[----:B------:R-:W-:Y:S01]  /*8970*/  MOV R46, 0x3c0885e4 ;  /* 0x3c0885e4002e7802 */ /* 0x000fe20000000f00 */
[----:B------:R-:W-:Y:S01]  /*8980*/  BSSY.RECONVERGENT B3, `(.L_x_233) ;  /* 0x0000043000037945 */ /* 0x000fe20003800200 */
[----:B------:R-:W-:Y:S01]  /*8990*/  ISETP.NE.U32.AND P1, PT, R43, 0x1, PT ;  /* 0x000000012b00780c */ /* 0x000fe20003f25070 */
[----:B------:R-:W-:Y:S02]  /*89a0*/  HFMA2 R43, -RZ, RZ, 1.541015625, -0.052001953125 ;  /* 0x3e2aaaa8ff2b7431 */ /* 0x000fe400000001ff */
[----:B------:R-:W-:Y:S01]  /*89b0*/  FFMA R2, R3, R2, -0.0013887860113754868507 ;  /* 0xbab607ed03027423 */ /* 0x000fe20000000002 */
[----:B------:R-:W-:-:S02]  /*89c0*/  IADD3 R47, PT, PT, R42, 0x1, RZ ;  /* 0x000000012a2f7810 */ /* 0x000fc40007ffe0ff */
[----:B------:R-:W-:Y:S02]  /*89d0*/  FSEL R46, R46, 0.041666727513074874878, !P1 ;  /* 0x3d2aaabb2e2e7808 */ /* 0x000fe40004800000 */
[----:B------:R-:W-:Y:S02]  /*89e0*/  FSEL R42, R2, -0.00019574658654164522886, P1 ;  /* 0xb94d4153022a7808 */ /* 0x000fe40000800000 */
[----:B------:R-:W-:Y:S02]  /*89f0*/  LOP3.LUT P2, RZ, R47, 0x2, RZ, 0xc0, !PT ;  /* 0x000000022fff7812 */ /* 0x000fe4000784c0ff */
[----:B------:R-:W-:Y:S01]  /*8a00*/  FSEL R2, R17, 1, !P1 ;  /* 0x3f80000011027808 */ /* 0x000fe20004800000 */
[----:B------:R-:W-:Y:S01]  /*8a10*/  FFMA R42, R3, R42, R46 ;  /* 0x0000002a032a7223 */ /* 0x000fe2000000002e */
[----:B------:R-:W-:-:S03]  /*8a20*/  FSEL R43, -R43, -0.4999999701976776123, !P1 ;  /* 0xbeffffff2b2b7808 */ /* 0x000fc60004800100 */
[C---:B------:R-:W-:Y:S02]  /*8a30*/  FFMA R17, R3.reuse, R2, RZ ;  /* 0x0000000203117223 */ /* 0x040fe400000000ff */
[----:B------:R-:W-:-:S04]  /*8a40*/  FFMA R42, R3, R42, R43 ;  /* 0x0000002a032a7223 */ /* 0x000fc8000000002b */
[----:B------:R-:W-:-:S04]  /*8a50*/  FFMA R17, R17, R42, R2 ;  /* 0x0000002a11117223 */ /* 0x000fc80000000002 */
[----:B------:R-:W-:-:S04]  /*8a60*/  @P2 FADD R17, RZ, -R17 ;  /* 0x80000011ff112221 */ /* 0x000fc80000000000 */
[-C--:B------:R-:W-:Y:S01]  /*8a70*/  FMUL R42, R25, R17.reuse ;  /* 0x00000011192a7220 */ /* 0x080fe20000400000 */
[-C--:B------:R-:W-:Y:S01]  /*8a80*/  FMUL R43, R24, R17.reuse ;  /* 0x00000011182b7220 */ /* 0x080fe20000400000 */
[----:B------:R-:W-:Y:S01]  /*8a90*/  FMUL R17, R38, R17 ;  /* 0x0000001126117220 */ /* 0x000fe20000400000 */
[----:B------:R-:W-:Y:S06]  /*8aa0*/  @!P0 BRA `(.L_x_234) ;  /* 0x0000000000c08947 */ /* 0x000fec0003800000 */
[----:B------:R-:W-:-:S13]  /*8ab0*/  FSETP.NEU.AND P0, PT, |R37|, +INF , PT ;  /* 0x7f8000002500780b */ /* 0x000fda0003f0d200 */
[----:B------:R-:W-:Y:S01]  /*8ac0*/  @!P0 FMUL R44, RZ, R37 ;  /* 0x00000025ff2c8220 */ /* 0x000fe20000400000 */
[----:B------:R-:W-:Y:S01]  /*8ad0*/  @!P0 IMAD.MOV.U32 R45, RZ, RZ, RZ ;  /* 0x000000ffff2d8224 */ /* 0x000fe200078e00ff */
[----:B------:R-:W-:Y:S06]  /*8ae0*/  @!P0 BRA `(.L_x_234) ;  /* 0x0000000000b08947 */ /* 0x000fec0003800000 */
[----:B------:R-:W-:Y:S01]  /*8af0*/  SHF.L.U32 R2, R37, 0x8, RZ ;  /* 0x0000000825027819 */ /* 0x000fe200000006ff */
[----:B------:R-:W-:Y:S01]  /*8b00*/  BSSY.RECONVERGENT B4, `(.L_x_235) ;  /* 0x000000f000047945 */ /* 0x000fe20003800200 */
[----:B------:R-:W-:Y:S02]  /*8b10*/  CS2R R44, SRZ ;  /* 0x00000000002c7805 */ /* 0x000fe4000001ff00 */
[----:B------:R-:W-:Y:S02]  /*8b20*/  MOV R49, RZ ;  /* 0x000000ff00317202 */ /* 0x000fe40000000f00 */
[----:B------:R-:W-:-:S07]  /*8b30*/  LOP3.LUT R51, R2, 0x80000000, RZ, 0xfc, !PT ;  /* 0x8000000002337812 */ /* 0x000fce00078efcff */
.L_x_236:
        /* <DEDUP_REMOVED lines=12> */
.L_x_235:
[----:B------:R-:W-:Y:S01]  /*8c00*/  SHF.R.U32.HI R45, RZ, 0x17, R37 ;  /* 0x00000017ff2d7819 */ /* 0x000fe20000011625 */
[----:B------:R1:W-:Y:S03]  /*8c10*/  STL [R1+0x18], R44 ;  /* 0x0000182c01007387 */ /* 0x0003e60000100800 */
[C---:B------:R-:W-:Y:S02]  /*8c20*/  LOP3.LUT R2, R45.reuse, 0xe0, RZ, 0xc0, !PT ;  /* 0x000000e02d027812 */ /* 0x040fe400078ec0ff */
[----:B------:R-:W-:Y:S02]  /*8c30*/  LOP3.LUT P0, RZ, R45, 0x1f, RZ, 0xc0, !PT ;  /* 0x0000001f2dff7812 */ /* 0x000fe4000780c0ff */
[----:B------:R-:W-:-:S04]  /*8c40*/  IADD3 R2, PT, PT, R2, -0x80, RZ ;  /* 0xffffff8002027810 */ /* 0x000fc80007ffe0ff */
        /* <DEDUP_REMOVED lines=10> */
[--C-:B-1----:R-:W-:Y:S02]  /*8cf0*/  SHF.R.U32.HI R44, RZ, 0x1e, R37.reuse ;  /* 0x0000001eff2c7819 */ /* 0x102fe40000011625 */
        /* <DEDUP_REMOVED lines=10> */
[----:B0-----:R-:W-:-:S07]  /*8da0*/  FSEL R44, -R46, R46, !P0 ;  /* 0x0000002e2e2c7208 */ /* 0x001fce0004000100 */
.L_x_234:
[----:B------:R-:W-:Y:S05]  /*8db0*/  BSYNC.RECONVERGENT B3 ;  /* 0x0000000000037941 */ /* 0x000fea0003800200 */
.L_x_233:
[----:B------:R-:W-:Y:S01]  /*8dc0*/  IMAD.IADD R2, R12, 0x1, R11 ;  /* 0x000000010c027824 */ /* 0x000fe200078e020b */
[----:B------:R-:W-:Y:S01]  /*8dd0*/  MOV R37, 0x2f800000 ;  /* 0x2f80000000257802 */ /* 0x000fe20000000f00 */
[----:B------:R-:W-:Y:S03]  /*8de0*/  BSSY.RECONVERGENT B3, `(.L_x_237) ;  /* 0x000000f000037945 */ /* 0x000fe60003800200 */
[----:B------:R-:W-:-:S05]  /*8df0*/  I2FP.F32.U32 R2, R2 ;  /* 0x0000000200027245 */ /* 0x000fca0000201000 */
[----:B------:R-:W-:-:S04]  /*8e00*/  FFMA R37, R2, R37, 1.1641532182693481445e-10 ;  /* 0x2f00000002257423 */ /* 0x000fc80000000025 */
[----:B------:R0:W1:Y:S01]  /*8e10*/  MUFU.RSQ R2, R37 ;  /* 0x0000002500027308 */ /* 0x0000620000001400 */
[----:B------:R-:W-:-:S04]  /*8e20*/  IADD3 R3, PT, PT, R37, -0xd000000, RZ ;  /* 0xf300000025037810 */ /* 0x000fc80007ffe0ff */
[----:B------:R-:W-:-:S13]  /*8e30*/  ISETP.GT.U32.AND P0, PT, R3, 0x727fffff, PT ;  /* 0x727fffff0300780c */ /* 0x000fda0003f04070 */
[----:B01----:R-:W-:Y:S05]  /*8e40*/  @!P0 BRA `(.L_x_238) ;  /* 0x0000000000108947 */ /* 0x003fea0003800000 */
[----:B------:R-:W-:Y:S02]  /*8e50*/  MOV R3, R37 ;  /* 0x0000002500037202 */ /* 0x000fe40000000f00 */
[----:B------:R-:W-:-:S07]  /*8e60*/  MOV R2, 0x8e80 ;  /* 0x00008e8000027802 */ /* 0x000fce0000000f00 */
[----:B------:R-:W-:Y:S05]  /*8e70*/  CALL.REL.NOINC `($__internal_2_$__cuda_sm20_sqrt_rn_f32_slowpath) ;  /* 0x0000001800e87944 */ /* 0x000fea0003c00000 */
[----:B------:R-:W-:Y:S05]  /*8e80*/  BRA `(.L_x_239) ;  /* 0x0000000000107947 */ /* 0x000fea0003800000 */
.L_x_238:
[----:B------:R-:W-:Y:S01]  /*8e90*/  FMUL.FTZ R56, R37, R2 ;  /* 0x0000000225387220 */ /* 0x000fe20000410000 */
[----:B------:R-:W-:-:S03]  /*8ea0*/  FMUL.FTZ R2, R2, 0.5 ;  /* 0x3f00000002027820 */ /* 0x000fc60000410000 */
[----:B------:R-:W-:-:S04]  /*8eb0*/  FFMA R3, -R56, R56, R37 ;  /* 0x0000003838037223 */ /* 0x000fc80000000125 */
[----:B------:R-:W-:-:S07]  /*8ec0*/  FFMA R56, R3, R2, R56 ;  /* 0x0000000203387223 */ /* 0x000fce0000000038 */
.L_x_239:
[----:B------:R-:W-:Y:S05]  /*8ed0*/  BSYNC.RECONVERGENT B3 ;  /* 0x0000000000037941 */ /* 0x000fea0003800200 */
.L_x_237:
[----:B------:R-:W-:Y:S01]  /*8ee0*/  LOP3.LUT R46, R45, 0x1, RZ, 0xc0, !PT ;  /* 0x000000012d2e7812 */ /* 0x000fe200078ec0ff */
[----:B------:R-:W-:Y:S02]  /*8ef0*/  IMAD.MOV.U32 R2, RZ, RZ, 0x37cbac00 ;  /* 0x37cbac00ff027424 */ /* 0x000fe400078e00ff */
[----:B------:R-:W-:Y:S01]  /*8f00*/  FMUL R3, R44, R44 ;  /* 0x0000002c2c037220 */ /* 0x000fe20000400000 */
[----:B------:R-:W-:Y:S01]  /*8f10*/  MOV R47, 0x3effffff ;  /* 0x3effffff002f7802 */ /* 0x000fe20000000f00 */
[----:B------:R-:W-:Y:S01]  /*8f20*/  BSSY.RECONVERGENT B3, `(.L_x_240) ;  /* 0x000002a000037945 */ /* 0x000fe20003800200 */
[----:B------:R-:W-:Y:S01]  /*8f30*/  ISETP.NE.U32.AND P0, PT, R46, 0x1, PT ;  /* 0x000000012e00780c */ /* 0x000fe20003f05070 */
[----:B------:R-:W-:Y:S02]  /*8f40*/  HFMA2 R46, -RZ, RZ, 1.291015625, -0.052581787109375 ;  /* 0x3d2aaabbff2e7431 */ /* 0x000fe400000001ff */
[----:B------:R-:W-:Y:S01]  /*8f50*/  FFMA R2, R3, R2, -0.0013887860113754868507 ;  /* 0xbab607ed03027423 */ /* 0x000fe20000000002 */
[----:B------:R-:W-:-:S02]  /*8f60*/  FSEL R47, -R47, -0.16666662693023681641, !P0 ;  /* 0xbe2aaaa82f2f7808 */ /* 0x000fc40004000100 */
[----:B------:R-:W-:Y:S02]  /*8f70*/  FSEL R44, R44, 1, P0 ;  /* 0x3f8000002c2c7808 */ /* 0x000fe40000000000 */
[----:B------:R-:W-:Y:S02]  /*8f80*/  FSEL R2, R2, -0.00019574658654164522886, !P0 ;  /* 0xb94d415302027808 */ /* 0x000fe40004000000 */
[----:B------:R-:W-:Y:S02]  /*8f90*/  FSEL R46, R46, 0.0083327032625675201416, !P0 ;  /* 0x3c0885e42e2e7808 */ /* 0x000fe40004000000 */
[----:B------:R-:W-:Y:S01]  /*8fa0*/  LOP3.LUT P0, RZ, R45, 0x2, RZ, 0xc0, !PT ;  /* 0x000000022dff7812 */ /* 0x000fe2000780c0ff */
[C---:B------:R-:W-:Y:S02]  /*8fb0*/  FFMA R45, R3.reuse, R44, RZ ;  /* 0x0000002c032d7223 */ /* 0x040fe400000000ff */
[----:B------:R-:W-:Y:S01]  /*8fc0*/  FFMA R2, R3, R2, R46 ;  /* 0x0000000203027223 */ /* 0x000fe2000000002e */
[----:B------:R-:W-:-:S03]  /*8fd0*/  FMUL R46, R64, R24 ;  /* 0x00000018402e7220 */ /* 0x000fc60000400000 */
[----:B------:R-:W-:Y:S01]  /*8fe0*/  FFMA R2, R3, R2, R47 ;  /* 0x0000000203027223 */ /* 0x000fe2000000002f */
[----:B------:R-:W-:Y:S01]  /*8ff0*/  FADD R47, -R37, 1 ;  /* 0x3f800000252f7421 */ /* 0x000fe20000000100 */
[CC--:B------:R-:W-:Y:S01]  /*9000*/  FMUL R37, R63.reuse, R25.reuse ;  /* 0x000000193f257220 */ /* 0x0c0fe20000400000 */
[----:B------:R-:W-:Y:S01]  /*9010*/  FFMA R3, R63, R38, -R46 ;  /* 0x000000263f037223 */ /* 0x000fe2000000082e */
[----:B------:R-:W-:Y:S01]  /*9020*/  FFMA R2, R45, R2, R44 ;  /* 0x000000022d027223 */ /* 0x000fe2000000002c */
[C---:B------:R-:W-:Y:S01]  /*9030*/  FMUL R45, R62.reuse, R38 ;  /* 0x000000263e2d7220 */ /* 0x040fe20000400000 */
[----:B------:R-:W-:Y:S01]  /*9040*/  FFMA R37, R62, R24, -R37 ;  /* 0x000000183e257223 */ /* 0x000fe20000000825 */
[----:B------:R-:W-:Y:S01]  /*9050*/  IADD3 R24, PT, PT, R47, -0xd000000, RZ ;  /* 0xf30000002f187810 */ /* 0x000fe20007ffe0ff */
[----:B------:R-:W-:Y:S01]  /*9060*/  @P0 FADD R2, RZ, -R2 ;  /* 0x80000002ff020221 */ /* 0x000fe20000000000 */
[----:B------:R-:W-:Y:S01]  /*9070*/  FFMA R45, R64, R25, -R45 ;  /* 0x00000019402d7223 */ /* 0x000fe2000000082d */
[----:B------:R0:W1:Y:S01]  /*9080*/  MUFU.RSQ R44, R47 ;  /* 0x0000002f002c7308 */ /* 0x0000620000001400 */
[----:B------:R-:W-:Y:S01]  /*9090*/  ISETP.GT.U32.AND P0, PT, R24, 0x727fffff, PT ;  /* 0x727fffff1800780c */ /* 0x000fe20003f04070 */
[C---:B------:R-:W-:Y:S01]  /*90a0*/  FMUL R3, R2.reuse, R3 ;  /* 0x0000000302037220 */ /* 0x040fe20000400000 */
[C---:B------:R-:W-:Y:S01]  /*90b0*/  FMUL R45, R2.reuse, R45 ;  /* 0x0000002d022d7220 */ /* 0x040fe20000400000 */
[----:B------:R-:W-:-:S02]  /*90c0*/  FMUL R37, R2, R37 ;  /* 0x0000002502257220 */ /* 0x000fc40000400000 */
[-C--:B------:R-:W-:Y:S01]  /*90d0*/  FMUL R3, R3, R56.reuse ;  /* 0x0000003803037220 */ /* 0x080fe20000400000 */
[-C--:B------:R-:W-:Y:S01]  /*90e0*/  FMUL R2, R45, R56.reuse ;  /* 0x000000382d027220 */ /* 0x080fe20000400000 */
[-C--:B------:R-:W-:Y:S02]  /*90f0*/  FMUL R24, R37, R56.reuse ;  /* 0x0000003825187220 */ /* 0x080fe40000400000 */
[-C--:B------:R-:W-:Y:S01]  /*9100*/  FFMA R25, R42, R56.reuse, R3 ;  /* 0x000000382a197223 */ /* 0x080fe20000000003 */
[-C--:B------:R-:W-:Y:S01]  /*9110*/  FFMA R38, R43, R56.reuse, R2 ;  /* 0x000000382b267223 */ /* 0x080fe20000000002 */
[----:B------:R-:W-:Y:S02]  /*9120*/  FFMA R17, R17, R56, R24 ;  /* 0x0000003811117223 */ /* 0x000fe40000000018 */
[----:B0-----:R-:W-:Y:S05]  /*9130*/  @!P0 BRA `(.L_x_241) ;  /* 0x0000000000108947 */ /* 0x001fea0003800000 */
[----:B------:R-:W-:Y:S01]  /*9140*/  IMAD.MOV.U32 R3, RZ, RZ, R47 ;  /* 0x000000ffff037224 */ /* 0x000fe200078e002f */
[----:B------:R-:W-:-:S07]  /*9150*/  MOV R2, 0x9170 ;  /* 0x0000917000027802 */ /* 0x000fce0000000f00 */
[----:B-1----:R-:W-:Y:S05]  /*9160*/  CALL.REL.NOINC `($__internal_2_$__cuda_sm20_sqrt_rn_f32_slowpath) ;  /* 0x00000018002c7944 */ /* 0x002fea0003c00000 */
[----:B------:R-:W-:Y:S05]  /*9170*/  BRA `(.L_x_242) ;  /* 0x0000000000107947 */ /* 0x000fea0003800000 */
.L_x_241:
[----:B-1----:R-:W-:Y:S01]  /*9180*/  FMUL.FTZ R56, R47, R44 ;  /* 0x0000002c2f387220 */ /* 0x002fe20000410000 */
[----:B------:R-:W-:-:S03]  /*9190*/  FMUL.FTZ R2, R44, 0.5 ;  /* 0x3f0000002c027820 */ /* 0x000fc60000410000 */
[----:B------:R-:W-:-:S04]  /*91a0*/  FFMA R3, -R56, R56, R47 ;  /* 0x0000003838037223 */ /* 0x000fc8000000012f */
[----:B------:R-:W-:-:S07]  /*91b0*/  FFMA R56, R3, R2, R56 ;  /* 0x0000000203387223 */ /* 0x000fce0000000038 */
.L_x_242:
[----:B------:R-:W-:Y:S05]  /*91c0*/  BSYNC.RECONVERGENT B3 ;  /* 0x0000000000037941 */ /* 0x000fea0003800200 */
.L_x_240:
[-C--:B------:R-:W-:Y:S01]  /*91d0*/  FFMA R63, R63, R56.reuse, R38 ;  /* 0x000000383f3f7223 */ /* 0x080fe20000000026 */
[-C--:B------:R-:W-:Y:S01]  /*91e0*/  FFMA R62, R62, R56.reuse, R25 ;  /* 0x000000383e3e7223 */ /* 0x080fe20000000019 */
[----:B------:R-:W-:Y:S01]  /*91f0*/  FFMA R64, R64, R56, R17 ;  /* 0x0000003840407223 */ /* 0x000fe20000000011 */
[----:B------:R-:W-:Y:S01]  /*9200*/  BSSY.RECONVERGENT B3, `(.L_x_243) ;  /* 0x0000010000037945 */ /* 0x000fe20003800200 */
[----:B------:R-:W-:-:S04]  /*9210*/  FMUL R3, R63, R63 ;  /* 0x0000003f3f037220 */ /* 0x000fc80000400000 */
[----:B------:R-:W-:-:S04]  /*9220*/  FFMA R3, R62, R62, R3 ;  /* 0x0000003e3e037223 */ /* 0x000fc80000000003 */
[----:B------:R-:W-:-:S04]  /*9230*/  FFMA R3, R64, R64, R3 ;  /* 0x0000004040037223 */ /* 0x000fc80000000003 */
[----:B------:R0:W1:Y:S01]  /*9240*/  MUFU.RSQ R24, R3 ;  /* 0x0000000300187308 */ /* 0x0000620000001400 */
[----:B------:R-:W-:-:S04]  /*9250*/  IADD3 R2, PT, PT, R3, -0xd000000, RZ ;  /* 0xf300000003027810 */ /* 0x000fc80007ffe0ff */
[----:B------:R-:W-:-:S13]  /*9260*/  ISETP.GT.U32.AND P0, PT, R2, 0x727fffff, PT ;  /* 0x727fffff0200780c */ /* 0x000fda0003f04070 */
[----:B01----:R-:W-:Y:S05]  /*9270*/  @!P0 BRA `(.L_x_244) ;  /* 0x0000000000108947 */ /* 0x003fea0003800000 */
[----:B------:R-:W-:-:S07]  /*9280*/  MOV R2, 0x92a0 ;  /* 0x000092a000027802 */ /* 0x000fce0000000f00 */
[----:B------:R-:W-:Y:S05]  /*9290*/  CALL.REL.NOINC `($__internal_2_$__cuda_sm20_sqrt_rn_f32_slowpath) ;  /* 0x0000001400e07944 */ /* 0x000fea0003c00000 */
[----:B------:R-:W-:Y:S01]  /*92a0*/  MOV R2, R56 ;  /* 0x0000003800027202 */ /* 0x000fe20000000f00 */
[----:B------:R-:W-:Y:S06]  /*92b0*/  BRA `(.L_x_245) ;  /* 0x0000000000107947 */ /* 0x000fec0003800000 */
.L_x_244:
[----:B------:R-:W-:Y:S01]  /*92c0*/  FMUL.FTZ R2, R3, R24 ;  /* 0x0000001803027220 */ /* 0x000fe20000410000 */
[----:B------:R-:W-:-:S03]  /*92d0*/  FMUL.FTZ R17, R24, 0.5 ;  /* 0x3f00000018117820 */ /* 0x000fc60000410000 */
[----:B------:R-:W-:-:S04]  /*92e0*/  FFMA R3, -R2, R2, R3 ;  /* 0x0000000202037223 */ /* 0x000fc80000000103 */
[----:B------:R-:W-:-:S07]  /*92f0*/  FFMA R2, R3, R17, R2 ;  /* 0x0000001103027223 */ /* 0x000fce0000000002 */
.L_x_245:
[----:B------:R-:W-:Y:S05]  /*9300*/  BSYNC.RECONVERGENT B3 ;  /* 0x0000000000037941 */ /* 0x000fea0003800200 */
.L_x_243:
[----:B------:R-:W-:Y:S01]  /*9310*/  IADD3 R3, PT, PT, R2, 0x1800000, RZ ;  /* 0x0180000002037810 */ /* 0x000fe20007ffe0ff */
[----:B------:R-:W-:Y:S03]  /*9320*/  BSSY.RECONVERGENT B4, `(.L_x_246) ;  /* 0x000000c000047945 */ /* 0x000fe60003800200 */
[----:B------:R-:W-:-:S04]  /*9330*/  LOP3.LUT R3, R3, 0x7f800000, RZ, 0xc0, !PT ;  /* 0x7f80000003037812 */ /* 0x000fc800078ec0ff */
[----:B------:R-:W-:-:S13]  /*9340*/  ISETP.GT.U32.AND P0, PT, R3, 0x1ffffff, PT ;  /* 0x01ffffff0300780c */ /* 0x000fda0003f04070 */
[----:B------:R-:W-:Y:S05]  /*9350*/  @P0 BRA `(.L_x_247) ;  /* 0x0000000000100947 */ /* 0x000fea0003800000 */
[----:B------:R-:W-:-:S07]  /*9360*/  MOV R3, 0x9380 ;  /* 0x0000938000037802 */ /* 0x000fce0000000f00 */
[----:B------:R-:W-:Y:S05]  /*9370*/  CALL.REL.NOINC `($__internal_1_$__cuda_sm20_rcp_rn_f32_slowpath) ;  /* 0x0000001000d47944 */ /* 0x000fea0003c00000 */
[----:B------:R-:W-:Y:S01]  /*9380*/  IMAD.MOV.U32 R3, RZ, RZ, R2 ;  /* 0x000000ffff037224 */ /* 0x000fe200078e0002 */
[----:B------:R-:W-:Y:S06]  /*9390*/  BRA `(.L_x_248) ;  /* 0x0000000000107947 */ /* 0x000fec0003800000 */
.L_x_247:
[----:B------:R-:W0:Y:S02]  /*93a0*/  MUFU.RCP R3, R2 ;  /* 0x0000000200037308 */ /* 0x000e240000001000 */
[----:B0-----:R-:W-:-:S04]  /*93b0*/  FFMA R17, R3, R2, -1 ;  /* 0xbf80000003117423 */ /* 0x001fc80000000002 */
[----:B------:R-:W-:-:S04]  /*93c0*/  FADD.FTZ R24, -R17, -RZ ;  /* 0x800000ff11187221 */ /* 0x000fc80000010100 */
[----:B------:R-:W-:-:S07]  /*93d0*/  FFMA R3, R3, R24, R3 ;  /* 0x0000001803037223 */ /* 0x000fce0000000003 */
.L_x_248:
[----:B------:R-:W-:Y:S05]  /*93e0*/  BSYNC.RECONVERGENT B4 ;  /* 0x0000000000047941 */ /* 0x000fea0003800200 */
.L_x_246:
[-C--:B------:R-:W-:Y:S01]  /*93f0*/  FMUL R62, R62, R3.reuse ;  /* 0x000000033e3e7220 */ /* 0x080fe20000400000 */
[-C--:B------:R-:W-:Y:S01]  /*9400*/  FMUL R63, R63, R3.reuse ;  /* 0x000000033f3f7220 */ /* 0x080fe20000400000 */
[----:B------:R-:W-:Y:S01]  /*9410*/  FMUL R64, R64, R3 ;  /* 0x0000000340407220 */ /* 0x000fe20000400000 */
[----:B------:R-:W-:Y:S01]  /*9420*/  MOV R17, R52 ;  /* 0x0000003400117202 */ /* 0x000fe20000000f00 */
[----:B------:R-:W-:Y:S01]  /*9430*/  IMAD.MOV.U32 R38, RZ, RZ, R36 ;  /* 0x000000ffff267224 */ /* 0x000fe200078e0024 */
[----:B------:R-:W-:Y:S02]  /*9440*/  MOV R24, R53 ;  /* 0x0000003500187202 */ /* 0x000fe40000000f00 */
[----:B------:R-:W-:Y:S01]  /*9450*/  MOV R25, R54 ;  /* 0x0000003600197202 */ /* 0x000fe20000000f00 */
[----:B------:R-:W-:Y:S06]  /*9460*/  BRA `(.L_x_222) ;  /* 0x00000008007c7947 */ /* 0x000fec0003800000 */
.L_x_220:
[C---:B------:R-:W-:Y:S01]  /*9470*/  FMUL R2, R22.reuse, R63 ;  /* 0x0000003f16027220 */ /* 0x040fe20000400000 */
[----:B------:R-:W-:Y:S02]  /*9480*/  HFMA2 R3, -RZ, RZ, 1.7216796875, -0.000380039215087890625 ;  /* 0x3ee38e3aff037431 */ /* 0x000fe400000001ff */
[----:B------:R-:W-:Y:S01]  /*9490*/  FMUL R12, R22, R49 ;  /* 0x00000031160c7220 */ /* 0x000fe20000400000 */
[----:B------:R-:W-:Y:S01]  /*94a0*/  FADD R63, R49, R49 ;  /* 0x00000031313f7221 */ /* 0x000fe20000000000 */
[C---:B------:R-:W-:Y:S01]  /*94b0*/  FFMA R2, R21.reuse, R62, R2 ;  /* 0x0000003e15027223 */ /* 0x040fe20000000002 */
[----:B------:R-:W-:Y:S01]  /*94c0*/  FADD R62, R50, R50 ;  /* 0x00000032323e7221 */ /* 0x000fe20000000000 */
[----:B------:R-:W-:Y:S01]  /*94d0*/  FFMA R12, R21, R50, R12 ;  /* 0x00000032150c7223 */ /* 0x000fe2000000000c */
[----:B------:R-:W-:Y:S01]  /*94e0*/  MOV R16, R53 ;  /* 0x0000003500107202 */ /* 0x000fe20000000f00 */
[----:B0-----:R-:W-:Y:S01]  /*94f0*/  FFMA R37, R23, R64, R2 ;  /* 0x0000004017257223 */ /* 0x001fe20000000002 */
[----:B------:R-:W-:Y:S01]  /*9500*/  FADD R64, R51, R51 ;  /* 0x0000003333407221 */ /* 0x000fe20000000000 */
[----:B------:R-:W-:Y:S01]  /*9510*/  FFMA R12, R23, R51, R12 ;  /* 0x00000033170c7223 */ /* 0x000fe2000000000c */
[----:B------:R-:W-:Y:S01]  /*9520*/  FSEL R2, R3, 2.25, P3 ;  /* 0x4010000003027808 */ /* 0x000fe20001800000 */
[----:B------:R-:W-:Y:S01]  /*9530*/  FFMA R3, -R37, R37, 1 ;  /* 0x3f80000025037423 */ /* 0x000fe20000000125 */
[----:B------:R-:W-:-:S02]  /*9540*/  IMAD.MOV.U32 R17, RZ, RZ, R54 ;  /* 0x000000ffff117224 */ /* 0x000fc400078e0036 */
[-C--:B------:R-:W-:Y:S01]  /*9550*/  FFMA R62, -R62, R12.reuse, R21 ;  /* 0x0000000c3e3e7223 */ /* 0x080fe20000000115 */
[-C--:B------:R-:W-:Y:S01]  /*9560*/  FFMA R63, -R63, R12.reuse, R22 ;  /* 0x0000000c3f3f7223 */ /* 0x080fe20000000116 */
[----:B------:R-:W-:Y:S01]  /*9570*/  FFMA R3, -R2, R3, 1 ;  /* 0x3f80000002037423 */ /* 0x000fe20000000103 */
[----:B------:R-:W-:Y:S01]  /*9580*/  FFMA R64, -R64, R12, R23 ;  /* 0x0000000c40407223 */ /* 0x000fe20000000117 */
[----:B------:R-:W-:Y:S02]  /*9590*/  MOV R12, R52 ;  /* 0x00000034000c7202 */ /* 0x000fe40000000f00 */
[----:B------:R-:W-:Y:S02]  /*95a0*/  MOV R24, R55 ;  /* 0x0000003700187202 */ /* 0x000fe40000000f00 */
[----:B------:R-:W-:Y:S02]  /*95b0*/  FSETP.GEU.AND P0, PT, R3, RZ, PT ;  /* 0x000000ff0300720b */ /* 0x000fe40003f0e000 */
[----:B------:R-:W-:-:S11]  /*95c0*/  MOV R38, R36 ;  /* 0x0000002400267202 */ /* 0x000fd60000000f00 */
[----:B------:R-:W-:Y:S05]  /*95d0*/  @!P0 BRA `(.L_x_222) ;  /* 0x0000000800208947 */ /* 0x000fea0003800000 */
[----:B------:R-:W-:Y:S01]  /*95e0*/  IADD3 R12, PT, PT, R3, -0xd000000, RZ ;  /* 0xf3000000030c7810 */ /* 0x000fe20007ffe0ff */
[----:B------:R0:W1:Y:S01]  /*95f0*/  MUFU.RSQ R2, R3 ;  /* 0x0000000300027308 */ /* 0x0000620000001400 */
[----:B------:R-:W-:Y:S01]  /*9600*/  IMAD.MOV.U32 R24, RZ, RZ, 0x3f2aaaab ;  /* 0x3f2aaaabff187424 */ /* 0x000fe200078e00ff */
[----:B------:R-:W-:Y:S01]  /*9610*/  BSSY.RECONVERGENT B3, `(.L_x_249) ;  /* 0x000000e000037945 */ /* 0x000fe20003800200 */
[----:B------:R-:W-:-:S03]  /*9620*/  ISETP.GT.U32.AND P0, PT, R12, 0x727fffff, PT ;  /* 0x727fffff0c00780c */ /* 0x000fc60003f04070 */
[----:B------:R-:W-:-:S05]  /*9630*/  FSEL R24, R24, 1.5, P3 ;  /* 0x3fc0000018187808 */ /* 0x000fca0001800000 */
[-C--:B------:R-:W-:Y:S01]  /*9640*/  FMUL R17, R21, R24.reuse ;  /* 0x0000001815117220 */ /* 0x080fe20000400000 */
[-C--:B------:R-:W-:Y:S01]  /*9650*/  FMUL R16, R22, R24.reuse ;  /* 0x0000001816107220 */ /* 0x080fe20000400000 */
[----:B------:R-:W-:-:S03]  /*9660*/  FMUL R12, R23, R24 ;  /* 0x00000018170c7220 */ /* 0x000fc60000400000 */
[----:B0-----:R-:W-:Y:S05]  /*9670*/  @!P0 BRA `(.L_x_250) ;  /* 0x00000000000c8947 */ /* 0x001fea0003800000 */
[----:B-1----:R-:W-:-:S07]  /*9680*/  MOV R2, 0x96a0 ;  /* 0x000096a000027802 */ /* 0x002fce0000000f00 */
[----:B------:R-:W-:Y:S05]  /*9690*/  CALL.REL.NOINC `($__internal_2_$__cuda_sm20_sqrt_rn_f32_slowpath) ;  /* 0x0000001000e07944 */ /* 0x000fea0003c00000 */
[----:B------:R-:W-:Y:S05]  /*96a0*/  BRA `(.L_x_251) ;  /* 0x0000000000107947 */ /* 0x000fea0003800000 */
.L_x_250:
[----:B-1----:R-:W-:Y:S01]  /*96b0*/  FMUL.FTZ R56, R3, R2 ;  /* 0x0000000203387220 */ /* 0x002fe20000410000 */
[----:B------:R-:W-:-:S03]  /*96c0*/  FMUL.FTZ R2, R2, 0.5 ;  /* 0x3f00000002027820 */ /* 0x000fc60000410000 */
[----:B------:R-:W-:-:S04]  /*96d0*/  FFMA R3, -R56, R56, R3 ;  /* 0x0000003838037223 */ /* 0x000fc80000000103 */
[----:B------:R-:W-:-:S07]  /*96e0*/  FFMA R56, R3, R2, R56 ;  /* 0x0000000203387223 */ /* 0x000fce0000000038 */
.L_x_251:
[----:B------:R-:W-:Y:S05]  /*96f0*/  BSYNC.RECONVERGENT B3 ;  /* 0x0000000000037941 */ /* 0x000fea0003800200 */
.L_x_249:
[----:B------:R-:W-:Y:S01]  /*9700*/  FFMA R56, R37, R24, R56 ;  /* 0x0000001825387223 */ /* 0x000fe20000000038 */
[----:B------:R-:W-:Y:S04]  /*9710*/  BSSY.RECONVERGENT B3, `(.L_x_252) ;  /* 0x0000014000037945 */ /* 0x000fe80003800200 */
[----:B------:R-:W-:-:S05]  /*9720*/  FSEL R56, R56, -R56, P3 ;  /* 0x8000003838387208 */ /* 0x000fca0001800000 */
[-C--:B------:R-:W-:Y:S01]  /*9730*/  FFMA R16, -R49, R56.reuse, R16 ;  /* 0x0000003831107223 */ /* 0x080fe20000000110 */
[-C--:B------:R-:W-:Y:S01]  /*9740*/  FFMA R17, -R50, R56.reuse, R17 ;  /* 0x0000003832117223 */ /* 0x080fe20000000111 */
[----:B------:R-:W-:Y:S02]  /*9750*/  FFMA R12, -R51, R56, R12 ;  /* 0x00000038330c7223 */ /* 0x000fe4000000010c */
        /* <DEDUP_REMOVED lines=11> */
.L_x_253:
[----:B------:R-:W-:Y:S01]  /*9810*/  FMUL.FTZ R2, R3, R24 ;  /* 0x0000001803027220 */ /* 0x000fe20000410000 */
[----:B------:R-:W-:-:S03]  /*9820*/  FMUL.FTZ R24, R24, 0.5 ;  /* 0x3f00000018187820 */ /* 0x000fc60000410000 */
[----:B------:R-:W-:-:S04]  /*9830*/  FFMA R3, -R2, R2, R3 ;  /* 0x0000000202037223 */ /* 0x000fc80000000103 */
[----:B------:R-:W-:-:S07]  /*9840*/  FFMA R2, R3, R24, R2 ;  /* 0x0000001803027223 */ /* 0x000fce0000000002 */
.L_x_254:
[----:B------:R-:W-:Y:S05]  /*9850*/  BSYNC.RECONVERGENT B3 ;  /* 0x0000000000037941 */ /* 0x000fea0003800200 */
.L_x_252:
        /* <DEDUP_REMOVED lines=9> */
.L_x_256:
[----:B------:R-:W0:Y:S02]  /*98f0*/  MUFU.RCP R3, R2 ;  /* 0x0000000200037308 */ /* 0x000e240000001000 */
[----:B0-----:R-:W-:-:S04]  /*9900*/  FFMA R24, R3, R2, -1 ;  /* 0xbf80000003187423 */ /* 0x001fc80000000002 */
[----:B------:R-:W-:-:S04]  /*9910*/  FADD.FTZ R24, -R24, -RZ ;  /* 0x800000ff18187221 */ /* 0x000fc80000010100 */
[----:B------:R-:W-:-:S07]  /*9920*/  FFMA R3, R3, R24, R3 ;  /* 0x0000001803037223 */ /* 0x000fce0000000003 */
.L_x_257:
[----:B------:R-:W-:Y:S05]  /*9930*/  BSYNC.RECONVERGENT B4 ;  /* 0x0000000000047941 */ /* 0x000fea0003800200 */
.L_x_255:
[-C--:B------:R-:W-:Y:S01]  /*9940*/  FMUL R38, R16, R3.reuse ;  /* 0x0000000310267220 */ /* 0x080fe20000400000 */
[-C--:B------:R-:W-:Y:S01]  /*9950*/  FMUL R43, R17, R3.reuse ;  /* 0x00000003112b7220 */ /* 0x080fe20000400000 */
[----:B------:R-:W-:Y:S01]  /*9960*/  FMUL R42, R12, R3 ;  /* 0x000000030c2a7220 */ /* 0x000fe20000400000 */
[----:B------:R-:W-:Y:S01]  /*9970*/  @P3 FADD R37, -R37, -RZ ;  /* 0x800000ff25253221 */ /* 0x000fe20000000100 */
[----:B------:R-:W-:Y:S01]  /*9980*/  @!P3 FMUL R49, R49, R38 ;  /* 0x000000263131b220 */ /* 0x000fe20000400000 */
[----:B------:R-:W-:Y:S01]  /*9990*/  SHF.R.U32.HI R12, RZ, 0x2, R25 ;  /* 0x00000002ff0c7819 */ /* 0x000fe20000011619 */
[----:B------:R-:W-:Y:S01]  /*99a0*/  HFMA2 R16, -RZ, RZ, 0, 0 ;  /* 0x00000000ff107431 */ /* 0x000fe200000001ff */
[----:B------:R-:W-:Y:S01]  /*99b0*/  MOV R17, 0x3fe00000 ;  /* 0x3fe0000000117802 */ /* 0x000fe20000000f00 */
[----:B------:R-:W-:Y:S01]  /*99c0*/  @!P3 FFMA R50, R50, R43, R49 ;  /* 0x0000002b3232b223 */ /* 0x000fe20000000031 */
[----:B------:R-:W-:Y:S02]  /*99d0*/  LOP3.LUT R12, R12, R25, RZ, 0x3c, !PT ;  /* 0x000000190c0c7212 */ /* 0x000fe400078e3cff */
[----:B------:R-:W-:Y:S01]  /*99e0*/  SHF.L.U32 R25, R52, 0x4, RZ ;  /* 0x0000000434197819 */ /* 0x000fe200000006ff */
[----:B------:R-:W-:Y:S01]  /*99f0*/  @!P3 FFMA R37, R51, R42, R50 ;  /* 0x0000002a3325b223 */ /* 0x000fe20000000032 */
[----:B------:R-:W-:-:S03]  /*9a00*/  IADD3 R11, PT, PT, R11, 0x587c5, RZ ;  /* 0x000587c50b0b7810 */ /* 0x000fc60007ffe0ff */
[----:B------:R-:W-:-:S04]  /*9a10*/  FADD R37, -R37, 1 ;  /* 0x3f80000025257421 */ /* 0x000fc80000000100 */
[----:B------:R-:W-:-:S04]  /*9a20*/  FMUL R2, R37, 0.95999997854232788086 ;  /* 0x3f75c28f25027820 */ /* 0x000fc80000400000 */
[----:B------:R-:W-:-:S04]  /*9a30*/  FMUL R2, R37, R2 ;  /* 0x0000000225027220 */ /* 0x000fc80000400000 */
[----:B------:R-:W-:-:S04]  /*9a40*/  FMUL R2, R37, R2 ;  /* 0x0000000225027220 */ /* 0x000fc80000400000 */
[----:B------:R-:W-:-:S04]  /*9a50*/  FMUL R2, R37, R2 ;  /* 0x0000000225027220 */ /* 0x000fc80000400000 */
[----:B------:R-:W-:Y:S01]  /*9a60*/  FFMA R24, R37, R2, 0.039999999105930328369 ;  /* 0x3d23d70a25187423 */ /* 0x000fe20000000002 */
[----:B------:R-:W-:-:S03]  /*9a70*/  IMAD.SHL.U32 R37, R12, 0x2, RZ ;  /* 0x000000020c257824 */ /* 0x000fc600078e00ff */
[----:B------:R-:W0:Y:S02]  /*9a80*/  F2F.F64.F32 R2, R24 ;  /* 0x0000001800027310 */ /* 0x000e240000201800 */
[----:B------:R-:W-:-:S04]  /*9a90*/  LOP3.LUT R25, R52, R25, R37, 0x96, !PT ;  /* 0x0000001934197212 */ /* 0x000fc800078e9625 */
[----:B------:R-:W-:Y:S02]  /*9aa0*/  LOP3.LUT R12, R25, R12, RZ, 0x3c, !PT ;  /* 0x0000000c190c7212 */ /* 0x000fe400078e3cff */
[----:B------:R-:W-:Y:S01]  /*9ab0*/  MOV R25, 0x2f800000 ;  /* 0x2f80000000197802 */ /* 0x000fe20000000f00 */
[----:B0-----:R-:W-:Y:S01]  /*9ac0*/  DFMA R2, R2, R16, 0.25 ;  /* 0x3fd000000202742b */ /* 0x001fe20000000010 */
[----:B------:R-:W-:-:S05]  /*9ad0*/  IADD3 R16, PT, PT, R11, R12, RZ ;  /* 0x0000000c0b107210 */ /* 0x000fca0007ffe0ff */
[----:B------:R-:W0:Y:S01]  /*9ae0*/  F2F.F32.F64 R17, R2 ;  /* 0x0000000200117310 */ /* 0x000e220000301000 */
[----:B------:R-:W-:-:S05]  /*9af0*/  I2FP.F32.U32 R16, R16 ;  /* 0x0000001000107245 */ /* 0x000fca0000201000 */
[----:B------:R-:W-:-:S05]  /*9b00*/  FFMA R16, R16, R25, 1.1641532182693481445e-10 ;  /* 0x2f00000010107423 */ /* 0x000fca0000000019 */
[----:B0-----:R-:W-:-:S13]  /*9b10*/  FSETP.GEU.AND P0, PT, R16, R17, PT ;  /* 0x000000111000720b */ /* 0x001fda0003f0e000 */
[----:B------:R-:W-:Y:S05]  /*9b20*/  @P0 BRA `(.L_x_258) ;  /* 0x0000000000600947 */ /* 0x000fea0003800000 */
[----:B------:R-:W0:Y:S01]  /*9b30*/  MUFU.RCP R2, R17 ;  /* 0x0000001100027308 */ /* 0x000e220000001000 */
[----:B------:R-:W-:Y:S07]  /*9b40*/  BSSY.RECONVERGENT B3, `(.L_x_259) ;  /* 0x000000d000037945 */ /* 0x000fee0003800200 */
[----:B------:R-:W1:Y:S01]  /*9b50*/  FCHK P0, R24, R17 ;  /* 0x0000001118007302 */ /* 0x000e620000000000 */
[----:B0-----:R-:W-:-:S04]  /*9b60*/  FFMA R3, -R17, R2, 1 ;  /* 0x3f80000011037423 */ /* 0x001fc80000000102 */
[----:B------:R-:W-:-:S04]  /*9b70*/  FFMA R3, R2, R3, R2 ;  /* 0x0000000302037223 */ /* 0x000fc80000000002 */
[----:B------:R-:W-:-:S04]  /*9b80*/  FFMA R2, R24, R3, RZ ;  /* 0x0000000318027223 */ /* 0x000fc800000000ff */
[----:B------:R-:W-:-:S04]  /*9b90*/  FFMA R16, -R17, R2, R24 ;  /* 0x0000000211107223 */ /* 0x000fc80000000118 */
[----:B------:R-:W-:Y:S01]  /*9ba0*/  FFMA R3, R3, R16, R2 ;  /* 0x0000001003037223 */ /* 0x000fe20000000002 */
[----:B-1----:R-:W-:Y:S06]  /*9bb0*/  @!P0 BRA `(.L_x_260) ;  /* 0x0000000000148947 */ /* 0x002fec0003800000 */
[----:B------:R-:W-:Y:S01]  /*9bc0*/  MOV R2, R24 ;  /* 0x0000001800027202 */ /* 0x000fe20000000f00 */
[----:B------:R-:W-:Y:S01]  /*9bd0*/  IMAD.MOV.U32 R3, RZ, RZ, R17 ;  /* 0x000000ffff037224 */ /* 0x000fe200078e0011 */
[----:B------:R-:W-:-:S07]  /*9be0*/  MOV R44, 0x9c00 ;  /* 0x00009c00002c7802 */ /* 0x000fce0000000f00 */
[----:B------:R-:W-:Y:S05]  /*9bf0*/  CALL.REL.NOINC `($__internal_3_$__cuda_sm3x_div_rn_noftz_f32_slowpath) ;  /* 0x0000000c00dc7944 */ /* 0x000fea0003c00000 */
[----:B------:R-:W-:-:S07]  /*9c00*/  MOV R3, R45 ;  /* 0x0000002d00037202 */ /* 0x000fce0000000f00 */
.L_x_260:
[----:B------:R-:W-:Y:S05]  /*9c10*/  BSYNC.RECONVERGENT B3 ;  /* 0x0000000000037941 */ /* 0x000fea0003800200 */
.L_x_259:
[-C--:B------:R-:W-:Y:S01]  /*9c20*/  FMUL R28, R28, R3.reuse ;  /* 0x000000031c1c7220 */ /* 0x080fe20000400000 */
[-C--:B------:R-:W-:Y:S01]  /*9c30*/  FMUL R29, R29, R3.reuse ;  /* 0x000000031d1d7220 */ /* 0x080fe20000400000 */
[----:B------:R-:W-:Y:S01]  /*9c40*/  FMUL R30, R30, R3 ;  /* 0x000000031e1e7220 */ /* 0x000fe20000400000 */
[----:B------:R-:W-:Y:S01]  /*9c50*/  MOV R16, R52 ;  /* 0x0000003400107202 */ /* 0x000fe20000000f00 */
[----:B------:R-:W-:Y:S01]  /*9c60*/  IMAD.MOV.U32 R25, RZ, RZ, R55 ;  /* 0x000000ffff197224 */ /* 0x000fe200078e0037 */
[----:B------:R-:W-:Y:S02]  /*9c70*/  MOV R17, R53 ;  /* 0x0000003500117202 */ /* 0x000fe40000000f00 */
[----:B------:R-:W-:Y:S02]  /*9c80*/  MOV R24, R54 ;  /* 0x0000003600187202 */ /* 0x000fe40000000f00 */
[----:B------:R-:W-:Y:S01]  /*9c90*/  MOV R38, R36 ;  /* 0x0000002400267202 */ /* 0x000fe20000000f00 */
[----:B------:R-:W-:Y:S06]  /*9ca0*/  BRA `(.L_x_222) ;  /* 0x00000000006c7947 */ /* 0x000fec0003800000 */
.L_x_258:
[----:B------:R-:W-:Y:S01]  /*9cb0*/  FADD R25, -R17, 1 ;  /* 0x3f80000011197421 */ /* 0x000fe20000000100 */
[----:B------:R-:W-:Y:S01]  /*9cc0*/  FADD R2, -R24, 1 ;  /* 0x3f80000018027421 */ /* 0x000fe20000000100 */
[----:B------:R-:W-:Y:S02]  /*9cd0*/  BSSY.RECONVERGENT B3, `(.L_x_261) ;  /* 0x000000d000037945 */ /* 0x000fe40003800200 */
[----:B------:R-:W0:Y:S08]  /*9ce0*/  MUFU.RCP R3, R25 ;  /* 0x0000001900037308 */ /* 0x000e300000001000 */
[----:B------:R-:W1:Y:S01]  /*9cf0*/  FCHK P0, R2, R25 ;  /* 0x0000001902007302 */ /* 0x000e620000000000 */
[----:B0-----:R-:W-:-:S04]  /*9d00*/  FFMA R16, -R25, R3, 1 ;  /* 0x3f80000019107423 */ /* 0x001fc80000000103 */
[----:B------:R-:W-:-:S04]  /*9d10*/  FFMA R3, R3, R16, R3 ;  /* 0x0000001003037223 */ /* 0x000fc80000000003 */
[----:B------:R-:W-:-:S04]  /*9d20*/  FFMA R16, R2, R3, RZ ;  /* 0x0000000302107223 */ /* 0x000fc800000000ff */
[----:B------:R-:W-:-:S04]  /*9d30*/  FFMA R17, -R25, R16, R2 ;  /* 0x0000001019117223 */ /* 0x000fc80000000102 */
[----:B------:R-:W-:Y:S01]  /*9d40*/  FFMA R3, R3, R17, R16 ;  /* 0x0000001103037223 */ /* 0x000fe20000000010 */
[----:B-1----:R-:W-:Y:S06]  /*9d50*/  @!P0 BRA `(.L_x_262) ;  /* 0x0000000000108947 */ /* 0x002fec0003800000 */
[----:B------:R-:W-:Y:S02]  /*9d60*/  MOV R3, R25 ;  /* 0x0000001900037202 */ /* 0x000fe40000000f00 */
[----:B------:R-:W-:-:S07]  /*9d70*/  MOV R44, 0x9d90 ;  /* 0x00009d90002c7802 */ /* 0x000fce0000000f00 */
[----:B------:R-:W-:Y:S05]  /*9d80*/  CALL.REL.NOINC `($__internal_3_$__cuda_sm3x_div_rn_noftz_f32_slowpath) ;  /* 0x0000000c00787944 */ /* 0x000fea0003c00000 */
[----:B------:R-:W-:-:S07]  /*9d90*/  MOV R3, R45 ;  /* 0x0000002d00037202 */ /* 0x000fce0000000f00 */
.L_x_262:
[----:B------:R-:W-:Y:S05]  /*9da0*/  BSYNC.RECONVERGENT B3 ;  /* 0x0000000000037941 */ /* 0x000fea0003800200 */
.L_x_261:
[----:B------:R-:W-:Y:S01]  /*9db0*/  MOV R63, R38 ;  /* 0x00000026003f7202 */ /* 0x000fe20000000f00 */
[-C--:B------:R-:W-:Y:S01]  /*9dc0*/  FMUL R28, R28, R3.reuse ;  /* 0x000000031c1c7220 */ /* 0x080fe20000400000 */
[-C--:B------:R-:W-:Y:S01]  /*9dd0*/  FMUL R29, R29, R3.reuse ;  /* 0x000000031d1d7220 */ /* 0x080fe20000400000 */
[----:B------:R-:W-:Y:S01]  /*9de0*/  FMUL R30, R30, R3 ;  /* 0x000000031e1e7220 */ /* 0x000fe20000400000 */
[----:B------:R-:W-:Y:S01]  /*9df0*/  MOV R16, R52 ;  /* 0x0000003400107202 */ /* 0x000fe20000000f00 */
[----:B------:R-:W-:Y:S01]  /*9e00*/  IMAD.MOV.U32 R17, RZ, RZ, R53 ;  /* 0x000000ffff117224 */ /* 0x000fe200078e0035 */
[----:B------:R-:W-:Y:S01]  /*9e10*/  MOV R24, R54 ;  /* 0x0000003600187202 */ /* 0x000fe20000000f00 */
[----:B------:R-:W-:Y:S01]  /*9e20*/  IMAD.MOV.U32 R64, RZ, RZ, R42 ;  /* 0x000000ffff407224 */ /* 0x000fe200078e002a */
[----:B------:R-:W-:Y:S02]  /*9e30*/  MOV R25, R55 ;  /* 0x0000003700197202 */ /* 0x000fe40000000f00 */
[----:B------:R-:W-:-:S02]  /*9e40*/  MOV R62, R43 ;  /* 0x0000002b003e7202 */ /* 0x000fc40000000f00 */
[----:B------:R-:W-:-:S07]  /*9e50*/  MOV R38, R36 ;  /* 0x0000002400267202 */ /* 0x000fce0000000f00 */
.L_x_222:
[----:B------:R-:W-:Y:S05]  /*9e60*/  BSYNC.RECONVERGENT B2 ;  /* 0x0000000000027941 */ /* 0x000fea0003800200 */
.L_x_116:
[----:B------:R-:W-:Y:S05]  /*9e70*/  BSYNC.RELIABLE B0 ;  /* 0x0000000000007941 */ /* 0x000fea0003800100 */
.L_x_40:
[----:B------:R-:W-:Y:S05]  /*9e80*/  BRA `(.L_x_263) ;  /* 0xffffff7800447947 */ /* 0x000fea000383ffff */
.L_x_159:
[----:B------:R-:W-:Y:S05]  /*9e90*/  BSYNC.RECONVERGENT B1 ;  /* 0x0000000000017941 */ /* 0x000fea0003800200 */
.L_x_39:
[----:B------:R-:W-:Y:S05]  /*9ea0*/  WARPSYNC.ALL ;  /* 0x0000000000007948 */ /* 0x000fea0003800000 */
[----:B------:R-:W1:Y:S01]  /*9eb0*/  LDCU UR7, c[0x0][0x3a8] ;  /* 0x00007500ff0777ac */ /* 0x000e620008000800 */
[-C--:B------:R-:W-:Y:S01]  /*9ec0*/  FFMA R13, R27, R7.reuse, R13 ;  /* 0x000000071b0d7223 */ /* 0x080fe2000000000d */
[-C--:B------:R-:W-:Y:S01]  /*9ed0*/  FFMA R14, R39, R7.reuse, R14 ;  /* 0x00000007270e7223 */ /* 0x080fe2000000000e */
[----:B------:R-:W-:Y:S01]  /*9ee0*/  FFMA R15, R40, R7, R15 ;  /* 0x00000007280f7223 */ /* 0x000fe2000000000f */
[----:B------:R-:W-:-:S04]  /*9ef0*/  UIADD3 UR4, UP0, UPT, UR4, 0x1, URZ ;  /* 0x0000000104047890 */ /* 0x000fc8000ff1e0ff */
[----:B------:R-:W-:Y:S02]  /*9f00*/  UIADD3.X UR5, UPT, UPT, URZ, UR5, URZ, UP0, !UPT ;  /* 0x00000005ff057290 */ /* 0x000fe400087fe4ff */
[----:B-1----:R-:W-:Y:S02]  /*9f10*/  USHF.R.S32.HI UR6, URZ, 0x1f, UR7 ;  /* 0x0000001fff067899 */ /* 0x002fe40008011407 */
[----:B------:R-:W-:-:S04]  /*9f20*/  UISETP.NE.U32.AND UP0, UPT, UR4, UR7, UPT ;  /* 0x000000070400728c */ /* 0x000fc8000bf05070 */
[----:B------:R-:W-:-:S09]  /*9f30*/  UISETP.NE.AND.EX UP0, UPT, UR5, UR6, UPT, UP0 ;  /* 0x000000060500728c */ /* 0x000fd2000bf05300 */
[----:B------:R-:W-:Y:S05]  /*9f40*/  BRA.U UP0, `(.L_x_264) ;  /* 0xffffff69008c7547 */ /* 0x000fea000b83ffff */
[----:B------:R-:W-:Y:S01]  /*9f50*/  FMNMX.NAN R2, R13, 1, PT ;  /* 0x3f8000000d027809 */ /* 0x000fe20003820000 */
[----:B------:R-:W-:Y:S01]  /*9f60*/  UPLOP3.LUT UP0, UPT, UPT, UPT, UPT, 0x40, 0x4 ;  /* 0x000000000004789c */ /* 0x000fe20003f0e870 */
[----:B------:R-:W-:Y:S01]  /*9f70*/  FMNMX.NAN R3, R14, 1, PT ;  /* 0x3f8000000e037809 */ /* 0x000fe20003820000 */
[----:B------:R-:W-:Y:S01]  /*9f80*/  UMOV UR10, 0x0 ;  /* 0x00000000000a7882 */ /* 0x000fe20000000000 */
[----:B------:R-:W-:Y:S01]  /*9f90*/  FMNMX.NAN R16, R15, 1, PT ;  /* 0x3f8000000f107809 */ /* 0x000fe20003820000 */
[----:B------:R-:W-:Y:S01]  /*9fa0*/  FMUL R2, R2, 0.25 ;  /* 0x3e80000002027820 */ /* 0x000fe20000400000 */
[----:B------:R-:W-:Y:S01]  /*9fb0*/  FSETP.GEU.AND P0, PT, R13, RZ, PT ;  /* 0x000000ff0d00720b */ /* 0x000fe20003f0e000 */
[----:B------:R-:W-:Y:S01]  /*9fc0*/  FMUL R13, R3, 0.25 ;  /* 0x3e800000030d7820 */ /* 0x000fe20000400000 */
[----:B------:R-:W-:Y:S01]  /*9fd0*/  FSETP.GEU.AND P1, PT, R14, RZ, PT ;  /* 0x000000ff0e00720b */ /* 0x000fe20003f2e000 */
[----:B------:R-:W-:Y:S01]  /*9fe0*/  FMUL R16, R16, 0.25 ;  /* 0x3e80000010107820 */ /* 0x000fe20000400000 */
[----:B------:R-:W-:Y:S01]  /*9ff0*/  FSETP.GEU.AND P2, PT, R15, RZ, PT ;  /* 0x000000ff0f00720b */ /* 0x000fe20003f4e000 */
[----:B------:R-:W-:Y:S01]  /*a000*/  UMOV UR11, 0x3ff80000 ;  /* 0x3ff80000000b7882 */ /* 0x000fe20000000000 */
[----:B------:R-:W-:-:S02]  /*a010*/  FSEL R3, R2, RZ, P0 ;  /* 0x000000ff02037208 */ /* 0x000fc40000000000 */
[----:B------:R-:W-:Y:S02]  /*a020*/  FSEL R2, R13, RZ, P1 ;  /* 0x000000ff0d027208 */ /* 0x000fe40000800000 */
[----:B------:R-:W-:Y:S01]  /*a030*/  FSEL R13, R16, RZ, P2 ;  /* 0x000000ff100d7208 */ /* 0x000fe20001000000 */
[----:B-----5:R-:W-:Y:S02]  /*a040*/  FADD R4, R3, R4 ;  /* 0x0000000403047221 */ /* 0x020fe40000000000 */
[----:B------:R-:W-:Y:S02]  /*a050*/  FADD R5, R2, R5 ;  /* 0x0000000502057221 */ /* 0x000fe40000000000 */
[----:B------:R-:W-:Y:S01]  /*a060*/  FADD R6, R13, R6 ;  /* 0x000000060d067221 */ /* 0x000fe20000000000 */
[----:B------:R1:W-:Y:S04]  /*a070*/  STG.E desc[UR12][R34.64], R4 ;  /* 0x0000000422007986 */ /* 0x0003e8000c10190c */
[----:B------:R1:W-:Y:S04]  /*a080*/  STG.E desc[UR12][R34.64+0x4], R5 ;  /* 0x0000040522007986 */ /* 0x0003e8000c10190c */
[----:B------:R1:W-:Y:S01]  /*a090*/  STG.E desc[UR12][R34.64+0x8], R6 ;  /* 0x0000080622007986 */ /* 0x0003e2000c10190c */
[----:B------:R-:W-:Y:S05]  /*a0a0*/  BRA.U UP2, `(.L_x_265) ;  /* 0xffffff6902207547 */ /* 0x000fea000b83ffff */
[----:B------:R-:W-:Y:S01]  /*a0b0*/  UPLOP3.LUT UP0, UPT, UPT, UPT, UPT, 0x40, 0x4 ;  /* 0x000000000004789c */ /* 0x000fe20003f0e870 */
[----:B------:R-:W-:Y:S01]  /*a0c0*/  UMOV UR8, 0x0 ;  /* 0x0000000000087882 */ /* 0x000fe20000000000 */
[----:B------:R-:W-:Y:S01]  /*a0d0*/  UMOV UR9, 0x3ff80000 ;  /* 0x3ff8000000097882 */ /* 0x000fe20000000000 */
[----:B------:R-:W-:Y:S08]  /*a0e0*/  BRA.U UP1, `(.L_x_266) ;  /* 0xffffff6901007547 */ /* 0x000ff0000b83ffff */
[----:B------:R-:W-:Y:S05]  /*a0f0*/  EXIT ;  /* 0x000000000000794d */ /* 0x000fea0003800000 */
        .weak           $__internal_0_$__cuda_sm20_div_rn_f64_full
        .type           $__internal_0_$__cuda_sm20_div_rn_f64_full,@function
        .size           $__internal_0_$__cuda_sm20_div_rn_f64_full,($__internal_1_$__cuda_sm20_rcp_rn_f32_slowpath - $__internal_0_$__cuda_sm20_div_rn_f64_full)
$__internal_0_$__cuda_sm20_div_rn_f64_full:
[C---:B------:R-:W-:Y:S01]  /*a100*/  FSETP.GEU.AND P0, PT, |R3|.reuse, 1.469367938527859385e-39, PT ;  /* 0x001000000300780b */ /* 0x040fe20003f0e200 */
[----:B------:R-:W-:Y:S01]  /*a110*/  IMAD.MOV.U32 R58, RZ, RZ, R42 ;  /* 0x000000ffff3a7224 */ /* 0x000fe200078e002a */
[----:B------:R-:W-:Y:S01]  /*a120*/  LOP3.LUT R60, R3, 0x800fffff, RZ, 0xc0, !PT ;  /* 0x800fffff033c7812 */ /* 0x000fe200078ec0ff */
[----:B------:R-:W-:Y:S01]  /*a130*/  BSSY.RECONVERGENT B3, `(.L_x_267) ;  /* 0x0000054000037945 */ /* 0x000fe20003800200 */
[----:B------:R-:W-:Y:S02]  /*a140*/  FSETP.GEU.AND P2, PT, |R43|, 1.469367938527859385e-39, PT ;  /* 0x001000002b00780b */ /* 0x000fe40003f4e200 */
[----:B------:R-:W-:Y:S02]  /*a150*/  LOP3.LUT R61, R60, 0x3ff00000, RZ, 0xfc, !PT ;  /* 0x3ff000003c3d7812 */ /* 0x000fe400078efcff */
[----:B------:R-:W-:Y:S02]  /*a160*/  MOV R60, R2 ;  /* 0x00000002003c7202 */ /* 0x000fe40000000f00 */
[----:B------:R-:W-:-:S02]  /*a170*/  MOV R50, 0x1 ;  /* 0x0000000100327802 */ /* 0x000fc40000000f00 */
[----:B------:R-:W-:Y:S01]  /*a180*/  LOP3.LUT R38, R43, 0x7ff00000, RZ, 0xc0, !PT ;  /* 0x7ff000002b267812 */ /* 0x000fe200078ec0ff */
[----:B------:R-:W-:Y:S01]  /*a190*/  @!P0 DMUL R60, R2, 8.98846567431157953865e+307 ;  /* 0x7fe00000023c8828 */ /* 0x000fe20000000000 */
[----:B------:R-:W-:Y:S02]  /*a1a0*/  MOV R44, 0x1ca00000 ;  /* 0x1ca00000002c7802 */ /* 0x000fe40000000f00 */
[C---:B------:R-:W-:Y:S02]  /*a1b0*/  LOP3.LUT R65, R3.reuse, 0x7ff00000, RZ, 0xc0, !PT ;  /* 0x7ff0000003417812 */ /* 0x040fe400078ec0ff */
[----:B------:R-:W-:Y:S01]  /*a1c0*/  @!P2 LOP3.LUT R57, R3, 0x7ff00000, RZ, 0xc0, !PT ;  /* 0x7ff000000339a812 */ /* 0x000fe200078ec0ff */
[----:B------:R-:W0:Y:S01]  /*a1d0*/  MUFU.RCP64H R51, R61 ;  /* 0x0000003d00337308 */ /* 0x000e220000001800 */
[C---:B------:R-:W-:Y:S02]  /*a1e0*/  ISETP.GE.U32.AND P1, PT, R38.reuse, R65, PT ;  /* 0x000000412600720c */ /* 0x040fe40003f26070 */
[----:B------:R-:W-:-:S02]  /*a1f0*/  @!P2 ISETP.GE.U32.AND P3, PT, R38, R57, PT ;  /* 0x000000392600a20c */ /* 0x000fc40003f66070 */
[C---:B------:R-:W-:Y:S02]  /*a200*/  SEL R59, R44.reuse, 0x63400000, !P1 ;  /* 0x634000002c3b7807 */ /* 0x040fe40004800000 */
[----:B------:R-:W-:Y:S02]  /*a210*/  @!P2 SEL R57, R44, 0x63400000, !P3 ;  /* 0x634000002c39a807 */ /* 0x000fe40005800000 */
[--C-:B------:R-:W-:Y:S02]  /*a220*/  LOP3.LUT R59, R59, 0x800fffff, R43.reuse, 0xf8, !PT ;  /* 0x800fffff3b3b7812 */ /* 0x100fe400078ef82b */
[----:B------:R-:W-:Y:S02]  /*a230*/  @!P2 LOP3.LUT R57, R57, 0x80000000, R43, 0xf8, !PT ;  /* 0x800000003939a812 */ /* 0x000fe400078ef82b */
[----:B------:R-:W-:Y:S01]  /*a240*/  @!P0 LOP3.LUT R65, R61, 0x7ff00000, RZ, 0xc0, !PT ;  /* 0x7ff000003d418812 */ /* 0x000fe200078ec0ff */
[----:B0-----:R-:W-:-:S08]  /*a250*/  DFMA R48, R50, -R60, 1 ;  /* 0x3ff000003230742b */ /* 0x001fd0000000083c */
[----:B------:R-:W-:-:S08]  /*a260*/  DFMA R48, R48, R48, R48 ;  /* 0x000000303030722b */ /* 0x000fd00000000030 */
[----:B------:R-:W-:Y:S01]  /*a270*/  DFMA R48, R50, R48, R50 ;  /* 0x000000303230722b */ /* 0x000fe20000000032 */
[----:B------:R-:W-:Y:S02]  /*a280*/  @!P2 LOP3.LUT R51, R57, 0x100000, RZ, 0xfc, !PT ;  /* 0x001000003933a812 */ /* 0x000fe400078efcff */
[----:B------:R-:W-:-:S05]  /*a290*/  @!P2 MOV R50, RZ ;  /* 0x000000ff0032a202 */ /* 0x000fca0000000f00 */
[----:B------:R-:W-:Y:S02]  /*a2a0*/  DFMA R56, R48, -R60, 1 ;  /* 0x3ff000003038742b */ /* 0x000fe4000000083c */
[----:B------:R-:W-:-:S06]  /*a2b0*/  @!P2 DFMA R58, R58, 2, -R50 ;  /* 0x400000003a3aa82b */ /* 0x000fcc0000000832 */
[----:B------:R-:W-:-:S08]  /*a2c0*/  DFMA R56, R48, R56, R48 ;  /* 0x000000383038722b */ /* 0x000fd00000000030 */
[----:B------:R-:W-:-:S08]  /*a2d0*/  DMUL R50, R56, R58 ;  /* 0x0000003a38327228 */ /* 0x000fd00000000000 */
[----:B------:R-:W-:-:S08]  /*a2e0*/  DFMA R48, R50, -R60, R58 ;  /* 0x8000003c3230722b */ /* 0x000fd0000000003a */
[----:B------:R-:W-:Y:S01]  /*a2f0*/  DFMA R48, R56, R48, R50 ;  /* 0x000000303830722b */ /* 0x000fe20000000032 */
[----:B------:R-:W-:Y:S02]  /*a300*/  MOV R56, R38 ;  /* 0x0000002600387202 */ /* 0x000fe40000000f00 */
[----:B------:R-:W-:-:S04]  /*a310*/  @!P2 LOP3.LUT R56, R59, 0x7ff00000, RZ, 0xc0, !PT ;  /* 0x7ff000003b38a812 */ /* 0x000fc800078ec0ff */
[----:B------:R-:W-:-:S04]  /*a320*/  IADD3 R50, PT, PT, R56, -0x1, RZ ;  /* 0xffffffff38327810 */ /* 0x000fc80007ffe0ff */
[----:B------:R-:W-:Y:S02]  /*a330*/  ISETP.GT.U32.AND P0, PT, R50, 0x7feffffe, PT ;  /* 0x7feffffe3200780c */ /* 0x000fe40003f04070 */
[----:B------:R-:W-:-:S04]  /*a340*/  IADD3 R50, PT, PT, R65, -0x1, RZ ;  /* 0xffffffff41327810 */ /* 0x000fc80007ffe0ff */
[----:B------:R-:W-:-:S13]  /*a350*/  ISETP.GT.U32.OR P0, PT, R50, 0x7feffffe, P0 ;  /* 0x7feffffe3200780c */ /* 0x000fda0000704470 */
[----:B------:R-:W-:Y:S05]  /*a360*/  @P0 BRA `(.L_x_268) ;  /* 0x00000000006c0947 */ /* 0x000fea0003800000 */
[----:B------:R-:W-:-:S04]  /*a370*/  LOP3.LUT R43, R3, 0x7ff00000, RZ, 0xc0, !PT ;  /* 0x7ff00000032b7812 */ /* 0x000fc800078ec0ff */
[CC--:B------:R-:W-:Y:S02]  /*a380*/  VIADDMNMX R42, R38.reuse, -R43.reuse, 0xb9600000, !PT ;  /* 0xb9600000262a7446 */ /* 0x0c0fe4000780092b */
[----:B------:R-:W-:Y:S02]  /*a390*/  ISETP.GE.U32.AND P0, PT, R38, R43, PT ;  /* 0x0000002b2600720c */ /* 0x000fe40003f06070 */
[----:B------:R-:W-:Y:S02]  /*a3a0*/  VIMNMX R38, PT, PT, R42, 0x46a00000, PT ;  /* 0x46a000002a267848 */ /* 0x000fe40003fe0100 */
[----:B------:R-:W-:Y:S02]  /*a3b0*/  SEL R43, R44, 0x63400000, !P0 ;  /* 0x634000002c2b7807 */ /* 0x000fe40004000000 */
[----:B------:R-:W-:-:S03]  /*a3c0*/  MOV R42, RZ ;  /* 0x000000ff002a7202 */ /* 0x000fc60000000f00 */
[----:B------:R-:W-:-:S05]  /*a3d0*/  IMAD.IADD R38, R38, 0x1, -R43 ;  /* 0x0000000126267824 */ /* 0x000fca00078e0a2b */
[----:B------:R-:W-:-:S06]  /*a3e0*/  IADD3 R43, PT, PT, R38, 0x7fe00000, RZ ;  /* 0x7fe00000262b7810 */ /* 0x000fcc0007ffe0ff */
[----:B------:R-:W-:-:S10]  /*a3f0*/  DMUL R50, R48, R42 ;  /* 0x0000002a30327228 */ /* 0x000fd40000000000 */
[----:B------:R-:W-:-:S13]  /*a400*/  FSETP.GTU.AND P0, PT, |R51|, 1.469367938527859385e-39, PT ;  /* 0x001000003300780b */ /* 0x000fda0003f0c200 */
[----:B------:R-:W-:Y:S05]  /*a410*/  @P0 BRA `(.L_x_269) ;  /* 0x0000000000940947 */ /* 0x000fea0003800000 */
[----:B------:R-:W-:Y:S01]  /*a420*/  DFMA R58, R48, -R60, R58 ;  /* 0x8000003c303a722b */ /* 0x000fe2000000003a */
[----:B------:R-:W-:-:S09]  /*a430*/  MOV R42, RZ ;  /* 0x000000ff002a7202 */ /* 0x000fd20000000f00 */
[C---:B------:R-:W-:Y:S02]  /*a440*/  FSETP.NEU.AND P0, PT, R59.reuse, RZ, PT ;  /* 0x000000ff3b00720b */ /* 0x040fe40003f0d000 */
[----:B------:R-:W-:-:S04]  /*a450*/  LOP3.LUT R44, R59, 0x80000000, R3, 0x48, !PT ;  /* 0x800000003b2c7812 */ /* 0x000fc800078e4803 */
[----:B------:R-:W-:-:S07]  /*a460*/  LOP3.LUT R43, R44, R43, RZ, 0xfc, !PT ;  /* 0x0000002b2c2b7212 */ /* 0x000fce00078efcff */
[----:B------:R-:W-:Y:S05]  /*a470*/  @!P0 BRA `(.L_x_269) ;  /* 0x00000000007c8947 */ /* 0x000fea0003800000 */
[----:B------:R-:W-:Y:S01]  /*a480*/  IADD3 R3, PT, PT, -R38, RZ, RZ ;  /* 0x000000ff26037210 */ /* 0x000fe20007ffe1ff */
[----:B------:R-:W-:Y:S01]  /*a490*/  IMAD.MOV.U32 R2, RZ, RZ, RZ ;  /* 0x000000ffff027224 */ /* 0x000fe200078e00ff */
[----:B------:R-:W-:-:S05]  /*a4a0*/  DMUL.RP R42, R48, R42 ;  /* 0x0000002a302a7228 */ /* 0x000fca0000008000 */
[----:B------:R-:W-:-:S06]  /*a4b0*/  DFMA R2, R50, -R2, R48 ;  /* 0x800000023202722b */ /* 0x000fcc0000000030 */
[----:B------:R-:W-:-:S04]  /*a4c0*/  IADD3 R2, PT, PT, -R38, -0x43300000, RZ ;  /* 0xbcd0000026027810 */ /* 0x000fc80007ffe1ff */
[----:B------:R-:W-:Y:S02]  /*a4d0*/  FSETP.NEU.AND P0, PT, |R3|, R2, PT ;  /* 0x000000020300720b */ /* 0x000fe40003f0d200 */
[----:B------:R-:W-:Y:S02]  /*a4e0*/  LOP3.LUT R3, R43, R44, RZ, 0x3c, !PT ;  /* 0x0000002c2b037212 */ /* 0x000fe400078e3cff */
[----:B------:R-:W-:Y:S02]  /*a4f0*/  FSEL R50, R42, R50, !P0 ;  /* 0x000000322a327208 */ /* 0x000fe40004000000 */
[----:B------:R-:W-:Y:S01]  /*a500*/  FSEL R51, R3, R51, !P0 ;  /* 0x0000003303337208 */ /* 0x000fe20004000000 */
[----:B------:R-:W-:Y:S06]  /*a510*/  BRA `(.L_x_269) ;  /* 0x0000000000547947 */ /* 0x000fec0003800000 */
.L_x_268:
[----:B------:R-:W-:-:S14]  /*a520*/  DSETP.NAN.AND P0, PT, R42, R42, PT ;  /* 0x0000002a2a00722a */ /* 0x000fdc0003f08000 */
[----:B------:R-:W-:Y:S05]  /*a530*/  @P0 BRA `(.L_x_270) ;  /* 0x0000000000440947 */ /* 0x000fea0003800000 */
[----:B------:R-:W-:-:S14]  /*a540*/  DSETP.NAN.AND P0, PT, R2, R2, PT ;  /* 0x000000020200722a */ /* 0x000fdc0003f08000 */
[----:B------:R-:W-:Y:S05]  /*a550*/  @P0 BRA `(.L_x_271) ;  /* 0x0000000000300947 */ /* 0x000fea0003800000 */
[----:B------:R-:W-:Y:S02]  /*a560*/  ISETP.NE.AND P0, PT, R56, R65, PT ;  /* 0x000000413800720c */ /* 0x000fe40003f05270 */
[----:B------:R-:W-:Y:S02]  /*a570*/  MOV R50, 0x0 ;  /* 0x0000000000327802 */ /* 0x000fe40000000f00 */
[----:B------:R-:W-:-:S09]  /*a580*/  MOV R51, 0xfff80000 ;  /* 0xfff8000000337802 */ /* 0x000fd20000000f00 */
[----:B------:R-:W-:Y:S05]  /*a590*/  @!P0 BRA `(.L_x_269) ;  /* 0x0000000000348947 */ /* 0x000fea0003800000 */
[----:B------:R-:W-:Y:S02]  /*a5a0*/  ISETP.NE.AND P0, PT, R56, 0x7ff00000, PT ;  /* 0x7ff000003800780c */ /* 0x000fe40003f05270 */
[----:B------:R-:W-:Y:S02]  /*a5b0*/  LOP3.LUT R51, R43, 0x80000000, R3, 0x48, !PT ;  /* 0x800000002b337812 */ /* 0x000fe400078e4803 */
[----:B------:R-:W-:-:S13]  /*a5c0*/  ISETP.EQ.OR P0, PT, R65, RZ, !P0 ;  /* 0x000000ff4100720c */ /* 0x000fda0004702670 */
[----:B------:R-:W-:Y:S02]  /*a5d0*/  @P0 LOP3.LUT R2, R51, 0x7ff00000, RZ, 0xfc, !PT ;  /* 0x7ff0000033020812 */ /* 0x000fe400078efcff */
[----:B------:R-:W-:Y:S02]  /*a5e0*/  @!P0 MOV R50, RZ ;  /* 0x000000ff00328202 */ /* 0x000fe40000000f00 */
[----:B------:R-:W-:Y:S01]  /*a5f0*/  @P0 MOV R50, RZ ;  /* 0x000000ff00320202 */ /* 0x000fe20000000f00 */
[----:B------:R-:W-:Y:S01]  /*a600*/  @P0 IMAD.MOV.U32 R51, RZ, RZ, R2 ;  /* 0x000000ffff330224 */ /* 0x000fe200078e0002 */
[----:B------:R-:W-:Y:S06]  /*a610*/  BRA `(.L_x_269) ;  /* 0x0000000000147947 */ /* 0x000fec0003800000 */
.L_x_271:
[----:B------:R-:W-:Y:S02]  /*a620*/  LOP3.LUT R51, R3, 0x80000, RZ, 0xfc, !PT ;  /* 0x0008000003337812 */ /* 0x000fe400078efcff */
[----:B------:R-:W-:Y:S01]  /*a630*/  MOV R50, R2 ;  /* 0x0000000200327202 */ /* 0x000fe20000000f00 */
[----:B------:R-:W-:Y:S06]  /*a640*/  BRA `(.L_x_269) ;  /* 0x0000000000087947 */ /* 0x000fec0003800000 */
.L_x_270:
[----:B------:R-:W-:Y:S02]  /*a650*/  LOP3.LUT R51, R43, 0x80000, RZ, 0xfc, !PT ;  /* 0x000800002b337812 */ /* 0x000fe400078efcff */
[----:B------:R-:W-:-:S07]  /*a660*/  MOV R50, R42 ;  /* 0x0000002a00327202 */ /* 0x000fce0000000f00 */
.L_x_269:
[----:B------:R-:W-:Y:S05]  /*a670*/  BSYNC.RECONVERGENT B3 ;  /* 0x0000000000037941 */ /* 0x000fea0003800200 */
.L_x_267:
[----:B------:R-:W-:Y:S02]  /*a680*/  HFMA2 R3, -RZ, RZ, 0, 0 ;  /* 0x00000000ff037431 */ /* 0x000fe400000001ff */
[----:B------:R-:W-:Y:S01]  /*a690*/  IMAD.MOV.U32 R2, RZ, RZ, R24 ;  /* 0x000000ffff027224 */ /* 0x000fe200078e0018 */
[----:B------:R-:W-:Y:S02]  /*a6a0*/  MOV R48, R50 ;  /* 0x0000003200307202 */ /* 0x000fe40000000f00 */
[----:B------:R-:W-:Y:S01]  /*a6b0*/  MOV R49, R51 ;  /* 0x0000003300317202 */ /* 0x000fe20000000f00 */
[----:B------:R-:W-:Y:S06]  /*a6c0*/  RET.REL.NODEC R2 `(_Z13render_kernelPK6SpheremP3Vecmmi) ;  /* 0xffffff58024c7950 */ /* 0x000fec0003c3ffff */
        .weak           $__internal_1_$__cuda_sm20_rcp_rn_f32_slowpath
        .type           $__internal_1_$__cuda_sm20_rcp_rn_f32_slowpath,@function
        .size           $__internal_1_$__cuda_sm20_rcp_rn_f32_slowpath,($__internal_2_$__cuda_sm20_sqrt_rn_f32_slowpath - $__internal_1_$__cuda_sm20_rcp_rn_f32_slowpath)
$__internal_1_$__cuda_sm20_rcp_rn_f32_slowpath:
[----:B------:R-:W-:Y:S01]  /*a6d0*/  SHF.L.U32 R56, R2, 0x1, RZ ;  /* 0x0000000102387819 */ /* 0x000fe200000006ff */
[----:B------:R-:W-:Y:S03]  /*a6e0*/  BSSY.RECONVERGENT B3, `(.L_x_272) ;  /* 0x0000030000037945 */ /* 0x000fe60003800200 */
[----:B------:R-:W-:-:S04]  /*a6f0*/  SHF.R.U32.HI R56, RZ, 0x18, R56 ;  /* 0x00000018ff387819 */ /* 0x000fc80000011638 */
[----:B------:R-:W-:-:S13]  /*a700*/  ISETP.NE.U32.AND P0, PT, R56, RZ, PT ;  /* 0x000000ff3800720c */ /* 0x000fda0003f05070 */
[----:B------:R-:W-:Y:S05]  /*a710*/  @P0 BRA `(.L_x_273) ;  /* 0x0000000000280947 */ /* 0x000fea0003800000 */
[----:B------:R-:W-:-:S04]  /*a720*/  SHF.L.U32 R56, R2, 0x1, RZ ;  /* 0x0000000102387819 */ /* 0x000fc800000006ff */
[----:B------:R-:W-:-:S13]  /*a730*/  ISETP.NE.AND P0, PT, R56, RZ, PT ;  /* 0x000000ff3800720c */ /* 0x000fda0003f05270 */
[----:B------:R-:W-:Y:S02]  /*a740*/  @P0 FFMA R57, R2, 1.84467440737095516160e+19, RZ ;  /* 0x5f80000002390823 */ /* 0x000fe400000000ff */
[----:B------:R-:W-:Y:S08]  /*a750*/  @!P0 MUFU.RCP R2, R2 ;  /* 0x0000000200028308 */ /* 0x000ff00000001000 */
[----:B------:R-:W0:Y:S02]  /*a760*/  @P0 MUFU.RCP R56, R57 ;  /* 0x0000003900380308 */ /* 0x000e240000001000 */
[----:B0-----:R-:W-:-:S04]  /*a770*/  @P0 FFMA R57, R57, R56, -1 ;  /* 0xbf80000039390423 */ /* 0x001fc80000000038 */
[----:B------:R-:W-:-:S04]  /*a780*/  @P0 FADD.FTZ R57, -R57, -RZ ;  /* 0x800000ff39390221 */ /* 0x000fc80000010100 */
[----:B------:R-:W-:-:S04]  /*a790*/  @P0 FFMA R57, R56, R57, R56 ;  /* 0x0000003938390223 */ /* 0x000fc80000000038 */
[----:B------:R-:W-:Y:S01]  /*a7a0*/  @P0 FFMA R2, R57, 1.84467440737095516160e+19, RZ ;  /* 0x5f80000039020823 */ /* 0x000fe200000000ff */
[----:B------:R-:W-:Y:S06]  /*a7b0*/  BRA `(.L_x_274) ;  /* 0x0000000000887947 */ /* 0x000fec0003800000 */
.L_x_273:
[----:B------:R-:W-:-:S04]  /*a7c0*/  IADD3 R57, PT, PT, R56, -0xfd, RZ ;  /* 0xffffff0338397810 */ /* 0x000fc80007ffe0ff */
[----:B------:R-:W-:-:S13]  /*a7d0*/  ISETP.GT.U32.AND P0, PT, R57, 0x1, PT ;  /* 0x000000013900780c */ /* 0x000fda0003f04070 */
[----:B------:R-:W-:Y:S05]  /*a7e0*/  @P0 BRA `(.L_x_275) ;  /* 0x0000000000780947 */ /* 0x000fea0003800000 */
[----:B------:R-:W-:Y:S01]  /*a7f0*/  LOP3.LUT R61, R2, 0x7fffff, RZ, 0xc0, !PT ;  /* 0x007fffff023d7812 */ /* 0x000fe200078ec0ff */
[----:B------:R-:W-:Y:S01]  /*a800*/  IMAD.MOV.U32 R59, RZ, RZ, 0x3 ;  /* 0x00000003ff3b7424 */ /* 0x000fe200078e00ff */
[----:B------:R-:W-:Y:S02]  /*a810*/  IADD3 R56, PT, PT, R56, -0xfc, RZ ;  /* 0xffffff0438387810 */ /* 0x000fe40007ffe0ff */
[----:B------:R-:W-:Y:S02]  /*a820*/  LOP3.LUT R61, R61, 0x3f800000, RZ, 0xfc, !PT ;  /* 0x3f8000003d3d7812 */ /* 0x000fe400078efcff */
[----:B------:R-:W-:Y:S02]  /*a830*/  SHF.L.U32 R59, R59, R57, RZ ;  /* 0x000000393b3b7219 */ /* 0x000fe400000006ff */
[----:B------:R-:W0:Y:S02]  /*a840*/  MUFU.RCP R60, R61 ;  /* 0x0000003d003c7308 */ /* 0x000e240000001000 */
[----:B0-----:R-:W-:-:S04]  /*a850*/  FFMA R61, R61, R60, -1 ;  /* 0xbf8000003d3d7423 */ /* 0x001fc8000000003c */
[----:B------:R-:W-:-:S04]  /*a860*/  FADD.FTZ R61, -R61, -RZ ;  /* 0x800000ff3d3d7221 */ /* 0x000fc80000010100 */
[CCC-:B------:R-:W-:Y:S01]  /*a870*/  FFMA.RM R58, R60.reuse, R61.reuse, R60.reuse ;  /* 0x0000003d3c3a7223 */ /* 0x1c0fe2000000403c */
[----:B------:R-:W-:-:S04]  /*a880*/  FFMA.RP R60, R60, R61, R60 ;  /* 0x0000003d3c3c7223 */ /* 0x000fc8000000803c */
[C---:B------:R-:W-:Y:S02]  /*a890*/  LOP3.LUT R61, R58.reuse, 0x7fffff, RZ, 0xc0, !PT ;  /* 0x007fffff3a3d7812 */ /* 0x040fe400078ec0ff */
[----:B------:R-:W-:Y:S02]  /*a8a0*/  FSETP.NEU.FTZ.AND P0, PT, R58, R60, PT ;  /* 0x0000003c3a00720b */ /* 0x000fe40003f1d000 */
[----:B------:R-:W-:Y:S02]  /*a8b0*/  LOP3.LUT R61, R61, 0x800000, RZ, 0xfc, !PT ;  /* 0x008000003d3d7812 */ /* 0x000fe400078efcff */
[----:B------:R-:W-:Y:S02]  /*a8c0*/  SEL R58, RZ, 0xffffffff, !P0 ;  /* 0xffffffffff3a7807 */ /* 0x000fe40004000000 */
[----:B------:R-:W-:Y:S02]  /*a8d0*/  LOP3.LUT R59, R59, R61, RZ, 0xc0, !PT ;  /* 0x0000003d3b3b7212 */ /* 0x000fe400078ec0ff */
[----:B------:R-:W-:-:S02]  /*a8e0*/  IADD3 R58, PT, PT, -R58, RZ, RZ ;  /* 0x000000ff3a3a7210 */ /* 0x000fc40007ffe1ff */
[-C--:B------:R-:W-:Y:S02]  /*a8f0*/  SHF.R.U32.HI R59, RZ, R57.reuse, R59 ;  /* 0x00000039ff3b7219 */ /* 0x080fe4000001163b */
[--C-:B------:R-:W-:Y:S02]  /*a900*/  LOP3.LUT P1, RZ, R58, R57, R61.reuse, 0xf8, !PT ;  /* 0x000000393aff7212 */ /* 0x100fe4000782f83d */
[C---:B------:R-:W-:Y:S02]  /*a910*/  LOP3.LUT P0, RZ, R59.reuse, 0x1, RZ, 0xc0, !PT ;  /* 0x000000013bff7812 */ /* 0x040fe4000780c0ff */
[----:B------:R-:W-:Y:S02]  /*a920*/  LOP3.LUT P2, RZ, R59, 0x2, RZ, 0xc0, !PT ;  /* 0x000000023bff7812 */ /* 0x000fe4000784c0ff */
[----:B------:R-:W-:Y:S02]  /*a930*/  SHF.R.U32.HI R56, RZ, R56, R61 ;  /* 0x00000038ff387219 */ /* 0x000fe4000001163d */
[----:B------:R-:W-:-:S02]  /*a940*/  PLOP3.LUT P0, PT, P0, P1, P2, 0xe0, 0x0 ;  /* 0x000000000000781c */ /* 0x000fc40000703c20 */
[----:B------:R-:W-:Y:S02]  /*a950*/  LOP3.LUT P1, RZ, R2, 0x7fffff, RZ, 0xc0, !PT ;  /* 0x007fffff02ff7812 */ /* 0x000fe4000782c0ff */
[----:B------:R-:W-:-:S04]  /*a960*/  SEL R57, RZ, 0x1, !P0 ;  /* 0x00000001ff397807 */ /* 0x000fc80004000000 */
[----:B------:R-:W-:-:S04]  /*a970*/  IADD3 R57, PT, PT, -R57, RZ, RZ ;  /* 0x000000ff39397210 */ /* 0x000fc80007ffe1ff */
[----:B------:R-:W-:-:S13]  /*a980*/  ISETP.GE.AND P0, PT, R57, RZ, PT ;  /* 0x000000ff3900720c */ /* 0x000fda0003f06270 */
[----:B------:R-:W-:-:S05]  /*a990*/  @!P0 IADD3 R56, PT, PT, R56, 0x1, RZ ;  /* 0x0000000138388810 */ /* 0x000fca0007ffe0ff */
[----:B------:R-:W-:-:S05]  /*a9a0*/  @!P1 IMAD.SHL.U32 R56, R56, 0x2, RZ ;  /* 0x0000000238389824 */ /* 0x000fca00078e00ff */
[----:B------:R-:W-:Y:S01]  /*a9b0*/  LOP3.LUT R2, R56, 0x80000000, R2, 0xf8, !PT ;  /* 0x8000000038027812 */ /* 0x000fe200078ef802 */
[----:B------:R-:W-:Y:S06]  /*a9c0*/  BRA `(.L_x_274) ;  /* 0x0000000000047947 */ /* 0x000fec0003800000 */
.L_x_275:
[----:B------:R-:W0:Y:S02]  /*a9d0*/  MUFU.RCP R2, R2 ;  /* 0x0000000200027308 */ /* 0x000e240000001000 */
.L_x_274:
[----:B------:R-:W-:Y:S05]  /*a9e0*/  BSYNC.RECONVERGENT B3 ;  /* 0x0000000000037941 */ /* 0x000fea0003800200 */
.L_x_272:
[----:B------:R-:W-:Y:S01]  /*a9f0*/  HFMA2 R57, -RZ, RZ, 0, 0 ;  /* 0x00000000ff397431 */ /* 0x000fe200000001ff */
[----:B------:R-:W-:-:S04]  /*aa00*/  MOV R56, R3 ;  /* 0x0000000300387202 */ /* 0x000fc80000000f00 */
[----:B0-----:R-:W-:Y:S05]  /*aa10*/  RET.REL.NODEC R56 `(_Z13render_kernelPK6SpheremP3Vecmmi) ;  /* 0xffffff5438787950 */ /* 0x001fea0003c3ffff */
        .weak           $__internal_2_$__cuda_sm20_sqrt_rn_f32_slowpath
        .type           $__internal_2_$__cuda_sm20_sqrt_rn_f32_slowpath,@function
        .size           $__internal_2_$__cuda_sm20_sqrt_rn_f32_slowpath,($__internal_3_$__cuda_sm3x_div_rn_noftz_f32_slowpath - $__internal_2_$__cuda_sm20_sqrt_rn_f32_slowpath)
$__internal_2_$__cuda_sm20_sqrt_rn_f32_slowpath:
[----:B------:R-:W-:-:S13]  /*aa20*/  LOP3.LUT P0, RZ, R3, 0x7fffffff, RZ, 0xc0, !PT ;  /* 0x7fffffff03ff7812 */ /* 0x000fda000780c0ff */
[----:B------:R-:W-:Y:S01]  /*aa30*/  @!P0 MOV R56, R3 ;  /* 0x0000000300388202 */ /* 0x000fe20000000f00 */
[----:B------:R-:W-:Y:S06]  /*aa40*/  @!P0 BRA `(.L_x_276) ;  /* 0x0000000000408947 */ /* 0x000fec0003800000 */
[----:B------:R-:W-:-:S13]  /*aa50*/  FSETP.GEU.FTZ.AND P0, PT, R3, RZ, PT ;  /* 0x000000ff0300720b */ /* 0x000fda0003f1e000 */
[----:B------:R-:W-:Y:S01]  /*aa60*/  @!P0 MOV R56, 0x7fffffff ;  /* 0x7fffffff00388802 */ /* 0x000fe20000000f00 */
[----:B------:R-:W-:Y:S06]  /*aa70*/  @!P0 BRA `(.L_x_276) ;  /* 0x0000000000348947 */ /* 0x000fec0003800000 */
[----:B------:R-:W-:-:S13]  /*aa80*/  FSETP.GTU.FTZ.AND P0, PT, |R3|, +INF , PT ;  /* 0x7f8000000300780b */ /* 0x000fda0003f1c200 */
[----:B------:R-:W-:Y:S01]  /*aa90*/  @P0 FADD.FTZ R56, R3, 1 ;  /* 0x3f80000003380421 */ /* 0x000fe20000010000 */
[----:B------:R-:W-:Y:S06]  /*aaa0*/  @P0 BRA `(.L_x_276) ;  /* 0x0000000000280947 */ /* 0x000fec0003800000 */
[----:B------:R-:W-:-:S13]  /*aab0*/  FSETP.NEU.FTZ.AND P0, PT, |R3|, +INF , PT ;  /* 0x7f8000000300780b */ /* 0x000fda0003f1d200 */
[----:B------:R-:W-:-:S04]  /*aac0*/  @P0 FFMA R58, R3, 1.84467440737095516160e+19, RZ ;  /* 0x5f800000033a0823 */ /* 0x000fc800000000ff */
[----:B------:R-:W0:Y:S02]  /*aad0*/  @P0 MUFU.RSQ R57, R58 ;  /* 0x0000003a00390308 */ /* 0x000e240000001400 */
[----:B0-----:R-:W-:Y:S01]  /*aae0*/  @P0 FMUL.FTZ R56, R58, R57 ;  /* 0x000000393a380220 */ /* 0x001fe20000410000 */
[----:B------:R-:W-:-:S03]  /*aaf0*/  @P0 FMUL.FTZ R57, R57, 0.5 ;  /* 0x3f00000039390820 */ /* 0x000fc60000410000 */
[----:B------:R-:W-:-:S04]  /*ab00*/  @P0 FADD.FTZ R48, -R56, -RZ ;  /* 0x800000ff38300221 */ /* 0x000fc80000010100 */
[----:B------:R-:W-:-:S04]  /*ab10*/  @P0 FFMA R48, R56, R48, R58 ;  /* 0x0000003038300223 */ /* 0x000fc8000000003a */
[----:B------:R-:W-:Y:S01]  /*ab20*/  @P0 FFMA R48, R48, R57, R56 ;  /* 0x0000003930300223 */ /* 0x000fe20000000038 */
[----:B------:R-:W-:-:S03]  /*ab30*/  @!P0 IMAD.MOV.U32 R56, RZ, RZ, R3 ;  /* 0x000000ffff388224 */ /* 0x000fc600078e0003 */
[----:B------:R-:W-:-:S07]  /*ab40*/  @P0 FMUL.FTZ R56, R48, 2.3283064365386962891e-10 ;  /* 0x2f80000030380820 */ /* 0x000fce0000410000 */
.L_x_276:
[----:B------:R-:W-:-:S04]  /*ab50*/  HFMA2 R3, -RZ, RZ, 0, 0 ;  /* 0x00000000ff037431 */ /* 0x000fc800000001ff */
[----:B------:R-:W-:Y:S05]  /*ab60*/  RET.REL.NODEC R2 `(_Z13render_kernelPK6SpheremP3Vecmmi) ;  /* 0xffffff5402247950 */ /* 0x000fea0003c3ffff */
        .weak           $__internal_3_$__cuda_sm3x_div_rn_noftz_f32_slowpath
        .type           $__internal_3_$__cuda_sm3x_div_rn_noftz_f32_slowpath,@function
        .size           $__internal_3_$__cuda_sm3x_div_rn_noftz_f32_slowpath,(.L_x_292 - $__internal_3_$__cuda_sm3x_div_rn_noftz_f32_slowpath)
$__internal_3_$__cuda_sm3x_div_rn_noftz_f32_slowpath:
[----:B------:R-:W-:Y:S01]  /*ab70*/  SHF.R.U32.HI R45, RZ, 0x17, R3 ;  /* 0x00000017ff2d7819 */ /* 0x000fe20000011603 */
[----:B------:R-:W-:Y:S01]  /*ab80*/  BSSY.RECONVERGENT B4, `(.L_x_277) ;  /* 0x0000062000047945 */ /* 0x000fe20003800200 */
[----:B------:R-:W-:Y:S02]  /*ab90*/  SHF.R.U32.HI R48, RZ, 0x17, R2 ;  /* 0x00000017ff307819 */ /* 0x000fe40000011602 */
[----:B------:R-:W-:Y:S02]  /*aba0*/  LOP3.LUT R45, R45, 0xff, RZ, 0xc0, !PT ;  /* 0x000000ff2d2d7812 */ /* 0x000fe400078ec0ff */
[----:B------:R-:W-:Y:S02]  /*abb0*/  LOP3.LUT R48, R48, 0xff, RZ, 0xc0, !PT ;  /* 0x000000ff30307812 */ /* 0x000fe400078ec0ff */
[----:B------:R-:W-:Y:S02]  /*abc0*/  IADD3 R49, PT, PT, R45, -0x1, RZ ;  /* 0xffffffff2d317810 */ /* 0x000fe40007ffe0ff */
[----:B------:R-:W-:-:S02]  /*abd0*/  IADD3 R47, PT, PT, R48, -0x1, RZ ;  /* 0xffffffff302f7810 */ /* 0x000fc40007ffe0ff */
[----:B------:R-:W-:-:S04]  /*abe0*/  ISETP.GT.U32.AND P0, PT, R49, 0xfd, PT ;  /* 0x000000fd3100780c */ /* 0x000fc80003f04070 */
[----:B------:R-:W-:-:S13]  /*abf0*/  ISETP.GT.U32.OR P0, PT, R47, 0xfd, P0 ;  /* 0x000000fd2f00780c */ /* 0x000fda0000704470 */
[----:B------:R-:W-:Y:S01]  /*ac00*/  @!P0 MOV R46, RZ ;  /* 0x000000ff002e8202 */ /* 0x000fe20000000f00 */
[----:B------:R-:W-:Y:S06]  /*ac10*/  @!P0 BRA `(.L_x_278) ;  /* 0x00000000005c8947 */ /* 0x000fec0003800000 */
[----:B------:R-:W-:Y:S02]  /*ac20*/  FSETP.GTU.FTZ.AND P0, PT, |R2|, +INF , PT ;  /* 0x7f8000000200780b */ /* 0x000fe40003f1c200 */
[----:B------:R-:W-:-:S04]  /*ac30*/  FSETP.GTU.FTZ.AND P1, PT, |R3|, +INF , PT ;  /* 0x7f8000000300780b */ /* 0x000fc80003f3c200 */
[----:B------:R-:W-:-:S13]  /*ac40*/  PLOP3.LUT P0, PT, P0, P1, PT, 0xf8, 0x8f ;  /* 0x00000000008f781c */ /* 0x000fda0000703f70 */
[----:B------:R-:W-:Y:S05]  /*ac50*/  @P0 BRA `(.L_x_279) ;  /* 0x00000004004c0947 */ /* 0x000fea0003800000 */
[----:B------:R-:W-:-:S13]  /*ac60*/  LOP3.LUT P0, RZ, R3, 0x7fffffff, R2, 0xc8, !PT ;  /* 0x7fffffff03ff7812 */ /* 0x000fda000780c802 */
[----:B------:R-:W-:Y:S05]  /*ac70*/  @!P0 BRA `(.L_x_280) ;  /* 0x00000004003c8947 */ /* 0x000fea0003800000 */
[C---:B------:R-:W-:Y:S02]  /*ac80*/  FSETP.NEU.FTZ.AND P3, PT, |R2|.reuse, +INF , PT ;  /* 0x7f8000000200780b */ /* 0x040fe40003f7d200 */
[----:B------:R-:W-:Y:S02]  /*ac90*/  FSETP.NEU.FTZ.AND P1, PT, |R3|, +INF , PT ;  /* 0x7f8000000300780b */ /* 0x000fe40003f3d200 */
[----:B------:R-:W-:-:S11]  /*aca0*/  FSETP.NEU.FTZ.AND P0, PT, |R2|, +INF , PT ;  /* 0x7f8000000200780b */ /* 0x000fd60003f1d200 */
[----:B------:R-:W-:Y:S05]  /*acb0*/  @!P1 BRA !P3, `(.L_x_280) ;  /* 0x00000004002c9947 */ /* 0x000fea0005800000 */
[----:B------:R-:W-:-:S04]  /*acc0*/  LOP3.LUT P3, RZ, R2, 0x7fffffff, RZ, 0xc0, !PT ;  /* 0x7fffffff02ff7812 */ /* 0x000fc8000786c0ff */
[----:B------:R-:W-:-:S13]  /*acd0*/  PLOP3.LUT P1, PT, P1, P3, PT, 0x2f, 0xf2 ;  /* 0x0000000000f2781c */ /* 0x000fda0000f26577 */
[----:B------:R-:W-:Y:S05]  /*ace0*/  @P1 BRA `(.L_x_281) ;  /* 0x0000000400181947 */ /* 0x000fea0003800000 */
[----:B------:R-:W-:-:S04]  /*acf0*/  LOP3.LUT P1, RZ, R3, 0x7fffffff, RZ, 0xc0, !PT ;  /* 0x7fffffff03ff7812 */ /* 0x000fc8000782c0ff */
[----:B------:R-:W-:-:S13]  /*ad00*/  PLOP3.LUT P0, PT, P0, P1, PT, 0x2f, 0xf2 ;  /* 0x0000000000f2781c */ /* 0x000fda0000702577 */
[----:B------:R-:W-:Y:S05]  /*ad10*/  @P0 BRA `(.L_x_282) ;  /* 0x0000000400000947 */ /* 0x000fea0003800000 */
[----:B------:R-:W-:Y:S02]  /*ad20*/  ISETP.GE.AND P0, PT, R47, RZ, PT ;  /* 0x000000ff2f00720c */ /* 0x000fe40003f06270 */
[----:B------:R-:W-:-:S11]  /*ad30*/  ISETP.GE.AND P1, PT, R49, RZ, PT ;  /* 0x000000ff3100720c */ /* 0x000fd60003f26270 */
[----:B------:R-:W-:Y:S01]  /*ad40*/  @P0 IMAD.MOV.U32 R46, RZ, RZ, RZ ;  /* 0x000000ffff2e0224 */ /* 0x000fe200078e00ff */
[----:B------:R-:W-:Y:S01]  /*ad50*/  @!P0 MOV R46, 0xffffffc0 ;  /* 0xffffffc0002e8802 */ /* 0x000fe20000000f00 */
[----:B------:R-:W-:Y:S01]  /*ad60*/  @!P0 FFMA R2, R2, 1.84467440737095516160e+19, RZ ;  /* 0x5f80000002028823 */ /* 0x000fe200000000ff */
[----:B------:R-:W-:Y:S02]  /*ad70*/  @!P1 FFMA R3, R3, 1.84467440737095516160e+19, RZ ;  /* 0x5f80000003039823 */ /* 0x000fe400000000ff */
[----:B------:R-:W-:-:S07]  /*ad80*/  @!P1 IADD3 R46, PT, PT, R46, 0x40, RZ ;  /* 0x000000402e2e9810 */ /* 0x000fce0007ffe0ff */
.L_x_278:
[----:B------:R-:W-:Y:S01]  /*ad90*/  LEA R50, R45, 0xc0800000, 0x17 ;  /* 0xc08000002d327811 */ /* 0x000fe200078eb8ff */
[----:B------:R-:W-:Y:S01]  /*ada0*/  BSSY.RECONVERGENT B5, `(.L_x_283) ;  /* 0x0000036000057945 */ /* 0x000fe20003800200 */
[----:B------:R-:W-:Y:S02]  /*adb0*/  IADD3 R48, PT, PT, R48, -0x7f, RZ ;  /* 0xffffff8130307810 */ /* 0x000fe40007ffe0ff */
[----:B------:R-:W-:-:S03]  /*adc0*/  IADD3 R49, PT, PT, -R50, R3, RZ ;  /* 0x0000000332317210 */ /* 0x000fc60007ffe1ff */
[C---:B------:R-:W-:Y:S01]  /*add0*/  IMAD R2, R48.reuse, -0x800000, R2 ;  /* 0xff80000030027824 */ /* 0x040fe200078e0202 */
[----:B------:R0:W1:Y:S01]  /*ade0*/  MUFU.RCP R50, R49 ;  /* 0x0000003100327308 */ /* 0x0000620000001000 */
[----:B------:R-:W-:Y:S01]  /*adf0*/  FADD.FTZ R3, -R49, -RZ ;  /* 0x800000ff31037221 */ /* 0x000fe20000010100 */
[----:B0-----:R-:W-:-:S05]  /*ae00*/  IADD3 R49, PT, PT, R48, 0x7f, -R45 ;  /* 0x0000007f30317810 */ /* 0x001fca0007ffe82d */
[----:B------:R-:W-:Y:S02]  /*ae10*/  IMAD.IADD R49, R49, 0x1, R46 ;  /* 0x0000000131317824 */ /* 0x000fe400078e022e */
[----:B-1----:R-:W-:-:S04]  /*ae20*/  FFMA R47, R50, R3, 1 ;  /* 0x3f800000322f7423 */ /* 0x002fc80000000003 */
[----:B------:R-:W-:-:S04]  /*ae30*/  FFMA R47, R50, R47, R50 ;  /* 0x0000002f322f7223 */ /* 0x000fc80000000032 */
[----:B------:R-:W-:-:S04]  /*ae40*/  FFMA R50, R2, R47, RZ ;  /* 0x0000002f02327223 */ /* 0x000fc800000000ff */
[----:B------:R-:W-:-:S04]  /*ae50*/  FFMA R51, R3, R50, R2 ;  /* 0x0000003203337223 */ /* 0x000fc80000000002 */
[----:B------:R-:W-:-:S04]  /*ae60*/  FFMA R50, R47, R51, R50 ;  /* 0x000000332f327223 */ /* 0x000fc80000000032 */
[----:B------:R-:W-:-:S04]  /*ae70*/  FFMA R3, R3, R50, R2 ;  /* 0x0000003203037223 */ /* 0x000fc80000000002 */
[----:B------:R-:W-:-:S05]  /*ae80*/  FFMA R2, R47, R3, R50 ;  /* 0x000000032f027223 */ /* 0x000fca0000000032 */
[----:B------:R-:W-:-:S04]  /*ae90*/  SHF.R.U32.HI R45, RZ, 0x17, R2 ;  /* 0x00000017ff2d7819 */ /* 0x000fc80000011602 */
[----:B------:R-:W-:-:S04]  /*aea0*/  LOP3.LUT R45, R45, 0xff, RZ, 0xc0, !PT ;  /* 0x000000ff2d2d7812 */ /* 0x000fc800078ec0ff */
[----:B------:R-:W-:-:S04]  /*aeb0*/  IADD3 R45, PT, PT, R45, R49, RZ ;  /* 0x000000312d2d7210 */ /* 0x000fc80007ffe0ff */
[----:B------:R-:W-:-:S04]  /*aec0*/  IADD3 R46, PT, PT, R45, -0x1, RZ ;  /* 0xffffffff2d2e7810 */ /* 0x000fc80007ffe0ff */
[----:B------:R-:W-:-:S13]  /*aed0*/  ISETP.GE.U32.AND P0, PT, R46, 0xfe, PT ;  /* 0x000000fe2e00780c */ /* 0x000fda0003f06070 */
[----:B------:R-:W-:Y:S05]  /*aee0*/  @!P0 BRA `(.L_x_284) ;  /* 0x0000000000808947 */ /* 0x000fea0003800000 */
[----:B------:R-:W-:-:S13]  /*aef0*/  ISETP.GT.AND P0, PT, R45, 0xfe, PT ;  /* 0x000000fe2d00780c */ /* 0x000fda0003f04270 */
[----:B------:R-:W-:Y:S05]  /*af00*/  @P0 BRA `(.L_x_285) ;  /* 0x00000000006c0947 */ /* 0x000fea0003800000 */
[----:B------:R-:W-:-:S13]  /*af10*/  ISETP.GE.AND P0, PT, R45, 0x1, PT ;  /* 0x000000012d00780c */ /* 0x000fda0003f06270 */
[----:B------:R-:W-:Y:S05]  /*af20*/  @P0 BRA `(.L_x_286) ;  /* 0x0000000000740947 */ /* 0x000fea0003800000 */
[----:B------:R-:W-:Y:S02]  /*af30*/  ISETP.GE.AND P0, PT, R45, -0x18, PT ;  /* 0xffffffe82d00780c */ /* 0x000fe40003f06270 */
[----:B------:R-:W-:-:S11]  /*af40*/  LOP3.LUT R2, R2, 0x80000000, RZ, 0xc0, !PT ;  /* 0x8000000002027812 */ /* 0x000fd600078ec0ff */
[----:B------:R-:W-:Y:S05]  /*af50*/  @!P0 BRA `(.L_x_286) ;  /* 0x0000000000688947 */ /* 0x000fea0003800000 */
[-CC-:B------:R-:W-:Y:S01]  /*af60*/  FFMA.RZ R46, R47, R3.reuse, R50.reuse ;  /* 0x000000032f2e7223 */ /* 0x180fe2000000c032 */
[C---:B------:R-:W-:Y:S02]  /*af70*/  ISETP.NE.AND P3, PT, R45.reuse, RZ, PT ;  /* 0x000000ff2d00720c */ /* 0x040fe40003f65270 */
[----:B------:R-:W-:Y:S02]  /*af80*/  ISETP.NE.AND P1, PT, R45, RZ, PT ;  /* 0x000000ff2d00720c */ /* 0x000fe40003f25270 */
[----:B------:R-:W-:Y:S01]  /*af90*/  LOP3.LUT R48, R46, 0x7fffff, RZ, 0xc0, !PT ;  /* 0x007fffff2e307812 */ /* 0x000fe200078ec0ff */
[CCC-:B------:R-:W-:Y:S01]  /*afa0*/  FFMA.RP R46, R47.reuse, R3.reuse, R50.reuse ;  /* 0x000000032f2e7223 */ /* 0x1c0fe20000008032 */
[----:B------:R-:W-:Y:S01]  /*afb0*/  FFMA.RM R3, R47, R3, R50 ;  /* 0x000000032f037223 */ /* 0x000fe20000004032 */
[----:B------:R-:W-:Y:S02]  /*afc0*/  IADD3 R47, PT, PT, R45, 0x20, RZ ;  /* 0x000000202d2f7810 */ /* 0x000fe40007ffe0ff */
[----:B------:R-:W-:-:S02]  /*afd0*/  LOP3.LUT R48, R48, 0x800000, RZ, 0xfc, !PT ;  /* 0x0080000030307812 */ /* 0x000fc400078efcff */
[----:B------:R-:W-:Y:S02]  /*afe0*/  IADD3 R45, PT, PT, -R45, RZ, RZ ;  /* 0x000000ff2d2d7210 */ /* 0x000fe40007ffe1ff */
[----:B------:R-:W-:Y:S02]  /*aff0*/  SHF.L.U32 R47, R48, R47, RZ ;  /* 0x0000002f302f7219 */ /* 0x000fe400000006ff */
[----:B------:R-:W-:Y:S02]  /*b000*/  FSETP.NEU.FTZ.AND P0, PT, R46, R3, PT ;  /* 0x000000032e00720b */ /* 0x000fe40003f1d000 */
[----:B------:R-:W-:Y:S02]  /*b010*/  SEL R3, R45, RZ, P3 ;  /* 0x000000ff2d037207 */ /* 0x000fe40001800000 */
[----:B------:R-:W-:Y:S02]  /*b020*/  ISETP.NE.AND P1, PT, R47, RZ, P1 ;  /* 0x000000ff2f00720c */ /* 0x000fe40000f25270 */
[----:B------:R-:W-:-:S02]  /*b030*/  SHF.R.U32.HI R3, RZ, R3, R48 ;  /* 0x00000003ff037219 */ /* 0x000fc40000011630 */
[----:B------:R-:W-:Y:S02]  /*b040*/  PLOP3.LUT P0, PT, P0, P1, PT, 0xf8, 0x8f ;  /* 0x00000000008f781c */ /* 0x000fe40000703f70 */
[----:B------:R-:W-:Y:S02]  /*b050*/  SHF.R.U32.HI R46, RZ, 0x1, R3 ;  /* 0x00000001ff2e7819 */ /* 0x000fe40000011603 */
[----:B------:R-:W-:-:S04]  /*b060*/  SEL R45, RZ, 0x1, !P0 ;  /* 0x00000001ff2d7807 */ /* 0x000fc80004000000 */
[----:B------:R-:W-:-:S04]  /*b070*/  LOP3.LUT R48, R45, 0x1, R46, 0xf8, !PT ;  /* 0x000000012d307812 */ /* 0x000fc800078ef82e */
[----:B------:R-:W-:-:S05]  /*b080*/  LOP3.LUT R3, R48, R3, RZ, 0xc0, !PT ;  /* 0x0000000330037212 */ /* 0x000fca00078ec0ff */
[----:B------:R-:W-:-:S05]  /*b090*/  IMAD.IADD R3, R46, 0x1, R3 ;  /* 0x000000012e037824 */ /* 0x000fca00078e0203 */
[----:B------:R-:W-:Y:S01]  /*b0a0*/  LOP3.LUT R2, R3, R2, RZ, 0xfc, !PT ;  /* 0x0000000203027212 */ /* 0x000fe200078efcff */
[----:B------:R-:W-:Y:S06]  /*b0b0*/  BRA `(.L_x_286) ;  /* 0x0000000000107947 */ /* 0x000fec0003800000 */
.L_x_285:
[----:B------:R-:W-:-:S04]  /*b0c0*/  LOP3.LUT R2, R2, 0x80000000, RZ, 0xc0, !PT ;  /* 0x8000000002027812 */ /* 0x000fc800078ec0ff */
[----:B------:R-:W-:Y:S01]  /*b0d0*/  LOP3.LUT R2, R2, 0x7f800000, RZ, 0xfc, !PT ;  /* 0x7f80000002027812 */ /* 0x000fe200078efcff */
[----:B------:R-:W-:Y:S06]  /*b0e0*/  BRA `(.L_x_286) ;  /* 0x0000000000047947 */ /* 0x000fec0003800000 */
.L_x_284:
[----:B------:R-:W-:-:S07]  /*b0f0*/  LEA R2, R49, R2, 0x17 ;  /* 0x0000000231027211 */ /* 0x000fce00078eb8ff */
.L_x_286:
[----:B------:R-:W-:Y:S05]  /*b100*/  BSYNC.RECONVERGENT B5 ;  /* 0x0000000000057941 */ /* 0x000fea0003800200 */
.L_x_283:
[----:B------:R-:W-:Y:S05]  /*b110*/  BRA `(.L_x_287) ;  /* 0x0000000000207947 */ /* 0x000fea0003800000 */
.L_x_282:
[----:B------:R-:W-:-:S04]  /*b120*/  LOP3.LUT R2, R3, 0x80000000, R2, 0x48, !PT ;  /* 0x8000000003027812 */ /* 0x000fc800078e4802 */
[----:B------:R-:W-:Y:S01]  /*b130*/  LOP3.LUT R2, R2, 0x7f800000, RZ, 0xfc, !PT ;  /* 0x7f80000002027812 */ /* 0x000fe200078efcff */
[----:B------:R-:W-:Y:S06]  /*b140*/  BRA `(.L_x_287) ;  /* 0x0000000000147947 */ /* 0x000fec0003800000 */
.L_x_281:
[----:B------:R-:W-:Y:S01]  /*b150*/  LOP3.LUT R2, R3, 0x80000000, R2, 0x48, !PT ;  /* 0x8000000003027812 */ /* 0x000fe200078e4802 */
[----:B------:R-:W-:Y:S06]  /*b160*/  BRA `(.L_x_287) ;  /* 0x00000000000c7947 */ /* 0x000fec0003800000 */
.L_x_280:
[----:B------:R-:W0:Y:S01]  /*b170*/  MUFU.RSQ R2, -QNAN ;  /* 0xffc0000000027908 */ /* 0x000e220000001400 */
[----:B------:R-:W-:Y:S05]  /*b180*/  BRA `(.L_x_287) ;  /* 0x0000000000047947 */ /* 0x000fea0003800000 */
.L_x_279:
[----:B------:R-:W-:-:S07]  /*b190*/  FADD.FTZ R2, R2, R3 ;  /* 0x0000000302027221 */ /* 0x000fce0000010000 */
.L_x_287:
[----:B------:R-:W-:Y:S05]  /*b1a0*/  BSYNC.RECONVERGENT B4 ;  /* 0x0000000000047941 */ /* 0x000fea0003800200 */
.L_x_277:
[----:B------:R-:W-:Y:S01]  /*b1b0*/  HFMA2 R3, -RZ, RZ, 0, 0 ;  /* 0x00000000ff037431 */ /* 0x000fe200000001ff */
[----:B0-----:R-:W-:Y:S02]  /*b1c0*/  MOV R45, R2 ;  /* 0x00000002002d7202 */ /* 0x001fe40000000f00 */
[----:B------:R-:W-:-:S04]  /*b1d0*/  MOV R2, R44 ;  /* 0x0000002c00027202 */ /* 0x000fc80000000f00 */
[----:B------:R-:W-:Y:S05]  /*b1e0*/  RET.REL.NODEC R2 `(_Z13render_kernelPK6SpheremP3Vecmmi) ;  /* 0xffffff4c02847950 */ /* 0x000fea0003c3ffff */
.L_x_288:
[----:B------:R-:W-:-:S00]  /*b1f0*/  BRA `(.L_x_288) ;  /* 0xfffffffc00fc7947 */ /* 0x000fc0000383ffff */
[----:B------:R-:W-:-:S00]  /*b200*/  NOP ;  /* 0x0000000000007918 */ /* 0x000fc00000000000 */
[----:B------:R-:W-:-:S00]  /*b210*/  NOP ;  /* 0x0000000000007918 */ /* 0x000fc00000000000 */
[----:B------:R-:W-:-:S00]  /*b220*/  NOP ;  /* 0x0000000000007918 */ /* 0x000fc00000000000 */
[----:B------:R-:W-:-:S00]  /*b230*/  NOP ;  /* 0x0000000000007918 */ /* 0x000fc00000000000 */
[----:B------:R-:W-:-:S00]  /*b240*/  NOP ;  /* 0x0000000000007918 */ /* 0x000fc00000000000 */
[----:B------:R-:W-:-:S00]  /*b250*/  NOP ;  /* 0x0000000000007918 */ /* 0x000fc00000000000 */
[----:B------:R-:W-:-:S00]  /*b260*/  NOP ;  /* 0x0000000000007918 */ /* 0x000fc00000000000 */
[----:B------:R-:W-:-:S00]  /*b270*/  NOP ;  /* 0x0000000000007918 */ /* 0x000fc00000000000 */
.L_x_292:


//--------------------- .nv.global.init           --------------------------
	.section	.nv.global.init,"aw",@progbits
	.align	4
.nv.global.init:
	.type		__cudart_i2opi_f,@object
	.size		__cudart_i2opi_f,(mrg32k3aM1SubSeq - __cudart_i2opi_f)
__cudart_i2opi_f:
        /*0000*/ 	.byte	0x41, 0x90, 0x43, 0x3c, 0x99, 0x95, 0x62, 0xdb, 0xc0, 0xdd, 0x34, 0xf5, 0xd1, 0x57, 0x27, 0xfc
        /*0010*/ 	.byte	0x29, 0x15, 0x44, 0x4e, 0x6e, 0x83, 0xf9, 0xa2
	.type		mrg32k3aM1SubSeq,@object
	.size		mrg32k3aM1SubSeq,(mrg32k3aM2SubSeq - mrg32k3aM1SubSeq)
mrg32k3aM1SubSeq:
        /*0018*/ 	.byte	0x0b, 0xcc, 0xee, 0x04, 0x73, 0x29, 0x8b, 0x6f, 0xf6, 0x53, 0x03, 0xf6, 0x23, 0xf6, 0xea, 0xda
        /* <DEDUP_REMOVED lines=125> */
	.type		mrg32k3aM2SubSeq,@object
	.size		mrg32k3aM2SubSeq,(mrg32k3aM1 - mrg32k3aM2SubSeq)
mrg32k3aM2SubSeq:
        /* <DEDUP_REMOVED lines=126> */
	.type		mrg32k3aM1,@object
	.size		mrg32k3aM1,(mrg32k3aM1Seq - mrg32k3aM1)
mrg32k3aM1:
        /* <DEDUP_REMOVED lines=144> */
	.type		mrg32k3aM1Seq,@object
	.size		mrg32k3aM1Seq,(mrg32k3aM2 - mrg32k3aM1Seq)
mrg32k3aM1Seq:
        /* <DEDUP_REMOVED lines=144> */
	.type		mrg32k3aM2,@object
	.size		mrg32k3aM2,(mrg32k3aM2Seq - mrg32k3aM2)
mrg32k3aM2:
        /* <DEDUP_REMOVED lines=144> */
	.type		mrg32k3aM2Seq,@object
	.size		mrg32k3aM2Seq,(precalc_xorwow_matrix - mrg32k3aM2Seq)
mrg32k3aM2Seq:
        /* <DEDUP_REMOVED lines=144> */
	.type		precalc_xorwow_matrix,@object
	.size		precalc_xorwow_matrix,(precalc_xorwow_offset_matrix - precalc_xorwow_matrix)
precalc_xorwow_matrix:
        /* <DEDUP_REMOVED lines=6400> */
	.type		precalc_xorwow_offset_matrix,@object
	.size		precalc_xorwow_offset_matrix,(.L_1 - precalc_xorwow_offset_matrix)
precalc_xorwow_offset_matrix:
        /* <DEDUP_REMOVED lines=6400> */
.L_1:


//--------------------- .nv.shared.reserved.0     --------------------------
	.section	.nv.shared.reserved.0,"aw",@nobits
	.weak		__nv_reservedSMEM_offset_0_alias
	.size		__nv_reservedSMEM_offset_0_alias, 0, 64
	.other		__nv_reservedSMEM_offset_0_alias,@"STO_CUDA_RESERVED_SHARED STV_DEFAULT"
__nv_reservedSMEM_offset_0_alias:
	.zero		0
	.zero		64


//--------------------- .nv.constant0._Z13render_kernelPK6SpheremP3Vecmmi --------------------------
	.section	.nv.constant0._Z13render_kernelPK6SpheremP3Vecmmi,"a",@progbits
	.sectionflags	@""
	.align	4
.nv.constant0._Z13render_kernelPK6SpheremP3Vecmmi:
	.zero		940


//--------------------- SYMBOLS --------------------------

	.type		.nv.reservedSmem.offset0,@object
	.size		.nv.reservedSmem.offset0,0x4
